//
// Generated by NVIDIA NVVM Compiler
//
// Compiler Build ID: CL-36424714
// Cuda compilation tools, release 13.0, V13.0.88
// Based on NVVM 20.0.0
//

.version 9.0
.target sm_100
.address_size 64

	// .globl	_Z17kernel_fixed_workPfiPi12WorkloadTypeii
// _ZZ29kernel_cluster_launch_controlPfiPiS0_12WorkloadTypeiiE6result has been demoted
// _ZZ29kernel_cluster_launch_controlPfiPiS0_12WorkloadTypeiiE3bar has been demoted
.global .align 4 .b8 __cudart_i2opi_f[24] = {65, 144, 67, 60, 153, 149, 98, 219, 192, 221, 52, 245, 209, 87, 39, 252, 41, 21, 68, 78, 110, 131, 249, 162};

.visible .entry _Z17kernel_fixed_workPfiPi12WorkloadTypeii(
	.param .u64 .ptr .align 1 _Z17kernel_fixed_workPfiPi12WorkloadTypeii_param_0,
	.param .u32 _Z17kernel_fixed_workPfiPi12WorkloadTypeii_param_1,
	.param .u64 .ptr .align 1 _Z17kernel_fixed_workPfiPi12WorkloadTypeii_param_2,
	.param .u32 _Z17kernel_fixed_workPfiPi12WorkloadTypeii_param_3,
	.param .u32 _Z17kernel_fixed_workPfiPi12WorkloadTypeii_param_4,
	.param .u32 _Z17kernel_fixed_workPfiPi12WorkloadTypeii_param_5
)
{
	.local .align 4 .b8 	__local_depot0[28];
	.reg .b64 	%SP;
	.reg .b64 	%SPL;
	.reg .pred 	%p<72>;
	.reg .b32 	%r<282>;
	.reg .b32 	%f<217>;
	.reg .b64 	%rd<101>;
	.reg .b64 	%fd<11>;

	mov.u64 	%SPL, __local_depot0;
	ld.param.u64 	%rd30, [_Z17kernel_fixed_workPfiPi12WorkloadTypeii_param_0];
	ld.param.u32 	%r98, [_Z17kernel_fixed_workPfiPi12WorkloadTypeii_param_1];
	ld.param.u64 	%rd29, [_Z17kernel_fixed_workPfiPi12WorkloadTypeii_param_2];
	ld.param.u32 	%r96, [_Z17kernel_fixed_workPfiPi12WorkloadTypeii_param_3];
	ld.param.u32 	%r97, [_Z17kernel_fixed_workPfiPi12WorkloadTypeii_param_4];
	cvta.to.global.u64 	%rd1, %rd30;
	add.u64 	%rd2, %SPL, 0;
	add.u64 	%rd3, %SPL, 0;
	mov.u32 	%r99, %ctaid.x;
	mov.u32 	%r100, %ntid.x;
	mov.u32 	%r1, %tid.x;
	mad.lo.s32 	%r2, %r99, %r100, %r1;
	setp.ge.s32 	%p1, %r2, %r98;
	setp.lt.s32 	%p2, %r2, 0;
	or.pred  	%p3, %p1, %p2;
	@%p3 bra 	$L__BB0_77;
	setp.gt.s32 	%p4, %r96, 2;
	@%p4 bra 	$L__BB0_10;
	setp.eq.s32 	%p8, %r96, 0;
	@%p8 bra 	$L__BB0_80;
	setp.eq.s32 	%p9, %r96, 1;
	@%p9 bra 	$L__BB0_19;
	setp.eq.s32 	%p10, %r96, 2;
	@%p10 bra 	$L__BB0_5;
	bra.uni 	$L__BB0_77;
$L__BB0_5:
	setp.lt.s32 	%p48, %r97, 1;
	@%p48 bra 	$L__BB0_77;
	mul.wide.u32 	%rd70, %r2, 4;
	add.s64 	%rd4, %rd1, %rd70;
	ld.global.f32 	%f199, [%rd4];
	mov.b32 	%r255, 0;
	mov.u64 	%rd81, __cudart_i2opi_f;
$L__BB0_7:
	mul.f32 	%f6, %f199, 0f40200000;
	mul.f32 	%f131, %f6, 0f3F22F983;
	cvt.rni.s32.f32 	%r259, %f131;
	cvt.rn.f32.s32 	%f132, %r259;
	fma.rn.f32 	%f133, %f132, 0fBFC90FDA, %f6;
	fma.rn.f32 	%f134, %f132, 0fB3A22168, %f133;
	fma.rn.f32 	%f200, %f132, 0fA7C234C5, %f134;
	abs.f32 	%f8, %f6;
	setp.ltu.f32 	%p49, %f8, 0f47CE4780;
	@%p49 bra 	$L__BB0_32;
	setp.neu.f32 	%p50, %f8, 0f7F800000;
	@%p50 bra 	$L__BB0_27;
	mov.f32 	%f137, 0f00000000;
	mul.rn.f32 	%f200, %f6, %f137;
	mov.b32 	%r259, 0;
	bra.uni 	$L__BB0_32;
$L__BB0_10:
	setp.eq.s32 	%p5, %r96, 3;
	@%p5 bra 	$L__BB0_41;
	setp.eq.s32 	%p6, %r96, 4;
	@%p6 bra 	$L__BB0_52;
	setp.eq.s32 	%p7, %r96, 5;
	@%p7 bra 	$L__BB0_13;
	bra.uni 	$L__BB0_77;
$L__BB0_13:
	and.b32  	%r101, %r2, 1;
	setp.eq.b32 	%p11, %r101, 1;
	not.pred 	%p12, %p11;
	@%p12 bra 	$L__BB0_60;
	setp.lt.s32 	%p13, %r97, 2;
	@%p13 bra 	$L__BB0_77;
	mul.wide.u32 	%rd33, %r2, 4;
	add.s64 	%rd21, %rd1, %rd33;
	ld.global.f32 	%f211, [%rd21];
	shr.u32 	%r103, %r97, 31;
	add.s32 	%r104, %r97, %r103;
	shr.s32 	%r60, %r104, 1;
	mov.b32 	%r276, 0;
	mov.u64 	%rd36, __cudart_i2opi_f;
$L__BB0_16:
	mul.f32 	%f47, %f211, 0f40200000;
	mul.f32 	%f59, %f47, 0f3F22F983;
	cvt.rni.s32.f32 	%r280, %f59;
	cvt.rn.f32.s32 	%f60, %r280;
	fma.rn.f32 	%f61, %f60, 0fBFC90FDA, %f47;
	fma.rn.f32 	%f62, %f60, 0fB3A22168, %f61;
	fma.rn.f32 	%f212, %f60, 0fA7C234C5, %f62;
	abs.f32 	%f49, %f47;
	setp.ltu.f32 	%p14, %f49, 0f47CE4780;
	@%p14 bra 	$L__BB0_76;
	setp.neu.f32 	%p15, %f49, 0f7F800000;
	@%p15 bra 	$L__BB0_71;
	mov.f32 	%f65, 0f00000000;
	mul.rn.f32 	%f212, %f47, %f65;
	mov.b32 	%r280, 0;
	bra.uni 	$L__BB0_76;
$L__BB0_19:
	setp.lt.s32 	%p66, %r97, 1;
	@%p66 bra 	$L__BB0_77;
	mul.wide.u32 	%rd90, %r2, 4;
	add.s64 	%rd5, %rd1, %rd90;
	ld.global.f32 	%f216, [%rd5];
	and.b32  	%r3, %r97, 3;
	setp.lt.u32 	%p67, %r97, 4;
	@%p67 bra 	$L__BB0_23;
	and.b32  	%r252, %r97, 2147483644;
	neg.s32 	%r254, %r252;
$L__BB0_22:
	fma.rn.f32 	%f183, %f216, 0f40200000, 0f3F800000;
	mul.f32 	%f184, %f183, %f183;
	sqrt.rn.f32 	%f185, %f184;
	fma.rn.f32 	%f186, %f185, 0f40200000, 0f3F800000;
	mul.f32 	%f187, %f186, %f186;
	sqrt.rn.f32 	%f188, %f187;
	fma.rn.f32 	%f189, %f188, 0f40200000, 0f3F800000;
	mul.f32 	%f190, %f189, %f189;
	sqrt.rn.f32 	%f191, %f190;
	fma.rn.f32 	%f192, %f191, 0f40200000, 0f3F800000;
	mul.f32 	%f193, %f192, %f192;
	sqrt.rn.f32 	%f216, %f193;
	add.s32 	%r254, %r254, 4;
	setp.eq.s32 	%p68, %r254, 0;
	@%p68 bra 	$L__BB0_23;
	bra.uni 	$L__BB0_22;
$L__BB0_23:
	setp.eq.s32 	%p69, %r3, 0;
	@%p69 bra 	$L__BB0_26;
	neg.s32 	%r281, %r3;
$L__BB0_25:
	.pragma "nounroll";
	fma.rn.f32 	%f194, %f216, 0f40200000, 0f3F800000;
	mul.f32 	%f195, %f194, %f194;
	sqrt.rn.f32 	%f216, %f195;
	add.s32 	%r281, %r281, 1;
	setp.ne.s32 	%p70, %r281, 0;
	@%p70 bra 	$L__BB0_25;
$L__BB0_26:
	st.global.f32 	[%rd5], %f216;
	bra.uni 	$L__BB0_77;
$L__BB0_27:
	mov.b32 	%r9, %f6;
	shl.b32 	%r208, %r9, 8;
	or.b32  	%r10, %r208, -2147483648;
	mov.b64 	%rd96, 0;
	mov.b32 	%r256, 0;
	mov.u64 	%rd94, %rd81;
	mov.u64 	%rd95, %rd2;
$L__BB0_28:
	.pragma "nounroll";
	ld.global.nc.u32 	%r209, [%rd94];
	mad.wide.u32 	%rd73, %r209, %r10, %rd96;
	shr.u64 	%rd96, %rd73, 32;
	st.local.u32 	[%rd95], %rd73;
	add.s32 	%r256, %r256, 1;
	add.s64 	%rd95, %rd95, 4;
	add.s64 	%rd94, %rd94, 4;
	setp.ne.s32 	%p51, %r256, 6;
	@%p51 bra 	$L__BB0_28;
	shr.u32 	%r210, %r9, 23;
	st.local.u32 	[%rd2+24], %rd96;
	and.b32  	%r13, %r210, 31;
	and.b32  	%r211, %r210, 224;
	add.s32 	%r212, %r211, -128;
	shr.u32 	%r213, %r212, 5;
	mul.wide.u32 	%rd74, %r213, 4;
	sub.s64 	%rd12, %rd2, %rd74;
	ld.local.u32 	%r257, [%rd12+24];
	ld.local.u32 	%r258, [%rd12+20];
	setp.eq.s32 	%p52, %r13, 0;
	@%p52 bra 	$L__BB0_31;
	shf.l.wrap.b32 	%r257, %r258, %r257, %r13;
	ld.local.u32 	%r214, [%rd12+16];
	shf.l.wrap.b32 	%r258, %r214, %r258, %r13;
$L__BB0_31:
	shr.u32 	%r215, %r257, 30;
	shf.l.wrap.b32 	%r216, %r258, %r257, 2;
	shl.b32 	%r217, %r258, 2;
	shr.u32 	%r218, %r216, 31;
	add.s32 	%r219, %r218, %r215;
	neg.s32 	%r220, %r219;
	setp.lt.s32 	%p53, %r9, 0;
	selp.b32 	%r259, %r220, %r219, %p53;
	xor.b32  	%r221, %r216, %r9;
	shr.s32 	%r222, %r216, 31;
	xor.b32  	%r223, %r222, %r216;
	xor.b32  	%r224, %r222, %r217;
	cvt.u64.u32 	%rd75, %r223;
	shl.b64 	%rd76, %rd75, 32;
	cvt.u64.u32 	%rd77, %r224;
	or.b64  	%rd78, %rd76, %rd77;
	cvt.rn.f64.s64 	%fd7, %rd78;
	mul.f64 	%fd8, %fd7, 0d3BF921FB54442D19;
	cvt.rn.f32.f64 	%f135, %fd8;
	neg.f32 	%f136, %f135;
	setp.lt.s32 	%p54, %r221, 0;
	selp.f32 	%f200, %f136, %f135, %p54;
$L__BB0_32:
	mul.rn.f32 	%f138, %f200, %f200;
	and.b32  	%r226, %r259, 1;
	setp.eq.b32 	%p55, %r226, 1;
	selp.f32 	%f139, 0f3F800000, %f200, %p55;
	fma.rn.f32 	%f140, %f138, %f139, 0f00000000;
	fma.rn.f32 	%f141, %f138, 0f37CBAC00, 0fBAB607ED;
	selp.f32 	%f142, %f141, 0fB94D4153, %p55;
	selp.f32 	%f143, 0f3D2AAABB, 0f3C0885E4, %p55;
	fma.rn.f32 	%f144, %f142, %f138, %f143;
	selp.f32 	%f145, 0fBEFFFFFF, 0fBE2AAAA8, %p55;
	fma.rn.f32 	%f146, %f144, %f138, %f145;
	fma.rn.f32 	%f147, %f146, %f140, %f139;
	and.b32  	%r227, %r259, 2;
	setp.eq.s32 	%p56, %r227, 0;
	mov.f32 	%f148, 0f00000000;
	sub.f32 	%f149, %f148, %f147;
	selp.f32 	%f12, %f147, %f149, %p56;
	mul.f32 	%f150, %f12, 0f3F22F983;
	cvt.rni.s32.f32 	%r263, %f150;
	cvt.rn.f32.s32 	%f151, %r263;
	fma.rn.f32 	%f152, %f151, 0fBFC90FDA, %f12;
	fma.rn.f32 	%f153, %f151, 0fB3A22168, %f152;
	fma.rn.f32 	%f201, %f151, 0fA7C234C5, %f153;
	abs.f32 	%f14, %f12;
	setp.ltu.f32 	%p57, %f14, 0f47CE4780;
	@%p57 bra 	$L__BB0_40;
	setp.neu.f32 	%p58, %f14, 0f7F800000;
	@%p58 bra 	$L__BB0_35;
	mov.f32 	%f156, 0f00000000;
	mul.rn.f32 	%f201, %f12, %f156;
	mov.b32 	%r263, 0;
	bra.uni 	$L__BB0_40;
$L__BB0_35:
	mov.b32 	%r23, %f12;
	shl.b32 	%r229, %r23, 8;
	or.b32  	%r24, %r229, -2147483648;
	mov.b64 	%rd97, 0;
	mov.b32 	%r260, 0;
$L__BB0_36:
	.pragma "nounroll";
	mul.wide.u32 	%rd80, %r260, 4;
	add.s64 	%rd82, %rd81, %rd80;
	ld.global.nc.u32 	%r230, [%rd82];
	mad.wide.u32 	%rd83, %r230, %r24, %rd97;
	shr.u64 	%rd97, %rd83, 32;
	add.s64 	%rd84, %rd3, %rd80;
	st.local.u32 	[%rd84], %rd83;
	add.s32 	%r260, %r260, 1;
	setp.ne.s32 	%p59, %r260, 6;
	@%p59 bra 	$L__BB0_36;
	shr.u32 	%r231, %r23, 23;
	st.local.u32 	[%rd3+24], %rd97;
	and.b32  	%r27, %r231, 31;
	and.b32  	%r232, %r231, 224;
	add.s32 	%r233, %r232, -128;
	shr.u32 	%r234, %r233, 5;
	mul.wide.u32 	%rd85, %r234, 4;
	sub.s64 	%rd15, %rd3, %rd85;
	ld.local.u32 	%r261, [%rd15+24];
	ld.local.u32 	%r262, [%rd15+20];
	setp.eq.s32 	%p60, %r27, 0;
	@%p60 bra 	$L__BB0_39;
	shf.l.wrap.b32 	%r261, %r262, %r261, %r27;
	ld.local.u32 	%r235, [%rd15+16];
	shf.l.wrap.b32 	%r262, %r235, %r262, %r27;
$L__BB0_39:
	shr.u32 	%r236, %r261, 30;
	shf.l.wrap.b32 	%r237, %r262, %r261, 2;
	shl.b32 	%r238, %r262, 2;
	shr.u32 	%r239, %r237, 31;
	add.s32 	%r240, %r239, %r236;
	neg.s32 	%r241, %r240;
	setp.lt.s32 	%p61, %r23, 0;
	selp.b32 	%r263, %r241, %r240, %p61;
	xor.b32  	%r242, %r237, %r23;
	shr.s32 	%r243, %r237, 31;
	xor.b32  	%r244, %r243, %r237;
	xor.b32  	%r245, %r243, %r238;
	cvt.u64.u32 	%rd86, %r244;
	shl.b64 	%rd87, %rd86, 32;
	cvt.u64.u32 	%rd88, %r245;
	or.b64  	%rd89, %rd87, %rd88;
	cvt.rn.f64.s64 	%fd9, %rd89;
	mul.f64 	%fd10, %fd9, 0d3BF921FB54442D19;
	cvt.rn.f32.f64 	%f154, %fd10;
	neg.f32 	%f155, %f154;
	setp.lt.s32 	%p62, %r242, 0;
	selp.f32 	%f201, %f155, %f154, %p62;
$L__BB0_40:
	add.s32 	%r247, %r263, 1;
	mul.rn.f32 	%f157, %f201, %f201;
	and.b32  	%r248, %r263, 1;
	setp.eq.b32 	%p63, %r248, 1;
	selp.f32 	%f158, %f201, 0f3F800000, %p63;
	fma.rn.f32 	%f159, %f157, %f158, 0f00000000;
	fma.rn.f32 	%f160, %f157, 0f37CBAC00, 0fBAB607ED;
	selp.f32 	%f161, 0fB94D4153, %f160, %p63;
	selp.f32 	%f162, 0f3C0885E4, 0f3D2AAABB, %p63;
	fma.rn.f32 	%f163, %f161, %f157, %f162;
	selp.f32 	%f164, 0fBE2AAAA8, 0fBEFFFFFF, %p63;
	fma.rn.f32 	%f165, %f163, %f157, %f164;
	fma.rn.f32 	%f166, %f165, %f159, %f158;
	and.b32  	%r249, %r247, 2;
	setp.eq.s32 	%p64, %r249, 0;
	mov.f32 	%f167, 0f00000000;
	sub.f32 	%f168, %f167, %f166;
	selp.f32 	%f169, %f166, %f168, %p64;
	mul.f32 	%f170, %f12, 0f3C23D70A;
	fma.rn.f32 	%f171, %f170, 0f3BBB989D, 0f3F000000;
	cvt.sat.f32.f32 	%f172, %f171;
	mov.f32 	%f173, 0f4B400001;
	mov.f32 	%f174, 0f437C0000;
	fma.rm.f32 	%f175, %f172, %f174, %f173;
	add.f32 	%f176, %f175, 0fCB40007F;
	neg.f32 	%f177, %f176;
	fma.rn.f32 	%f178, %f170, 0f3FB8AA3B, %f177;
	fma.rn.f32 	%f179, %f170, 0f32A57060, %f178;
	mov.b32 	%r250, %f175;
	shl.b32 	%r251, %r250, 23;
	mov.b32 	%f180, %r251;
	ex2.approx.ftz.f32 	%f181, %f179;
	fma.rn.f32 	%f199, %f181, %f180, %f169;
	st.global.f32 	[%rd4], %f199;
	add.s32 	%r255, %r255, 1;
	setp.eq.s32 	%p65, %r255, %r97;
	@%p65 bra 	$L__BB0_77;
	bra.uni 	$L__BB0_7;
$L__BB0_41:
	and.b32  	%r186, %r2, 7;
	setp.eq.s32 	%p38, %r186, 0;
	shl.b32 	%r187, %r97, 2;
	selp.b32 	%r37, %r187, %r97, %p38;
	setp.lt.s32 	%p39, %r37, 1;
	@%p39 bra 	$L__BB0_77;
	mul.wide.u32 	%rd58, %r2, 4;
	add.s64 	%rd16, %rd1, %rd58;
	ld.global.f32 	%f202, [%rd16];
	mov.b32 	%r264, 0;
	mov.u64 	%rd61, __cudart_i2opi_f;
$L__BB0_43:
	cvt.rn.f32.u32 	%f21, %r264;
	mul.f32 	%f111, %f21, 0f3F22F983;
	cvt.rni.s32.f32 	%r268, %f111;
	cvt.rn.f32.s32 	%f112, %r268;
	fma.rn.f32 	%f113, %f112, 0fBFC90FDA, %f21;
	fma.rn.f32 	%f114, %f112, 0fB3A22168, %f113;
	fma.rn.f32 	%f203, %f112, 0fA7C234C5, %f114;
	abs.f32 	%f23, %f21;
	setp.ltu.f32 	%p40, %f23, 0f47CE4780;
	@%p40 bra 	$L__BB0_51;
	setp.neu.f32 	%p41, %f23, 0f7F800000;
	@%p41 bra 	$L__BB0_46;
	mov.f32 	%f117, 0f00000000;
	mul.rn.f32 	%f203, %f21, %f117;
	mov.b32 	%r268, 0;
	bra.uni 	$L__BB0_51;
$L__BB0_46:
	mov.b32 	%r40, %f21;
	shl.b32 	%r190, %r40, 8;
	or.b32  	%r41, %r190, -2147483648;
	mov.b64 	%rd98, 0;
	mov.b32 	%r265, 0;
$L__BB0_47:
	.pragma "nounroll";
	mul.wide.u32 	%rd60, %r265, 4;
	add.s64 	%rd62, %rd61, %rd60;
	ld.global.nc.u32 	%r191, [%rd62];
	mad.wide.u32 	%rd63, %r191, %r41, %rd98;
	shr.u64 	%rd98, %rd63, 32;
	add.s64 	%rd64, %rd2, %rd60;
	st.local.u32 	[%rd64], %rd63;
	add.s32 	%r265, %r265, 1;
	setp.ne.s32 	%p42, %r265, 6;
	@%p42 bra 	$L__BB0_47;
	shr.u32 	%r192, %r40, 23;
	st.local.u32 	[%rd2+24], %rd98;
	and.b32  	%r44, %r192, 31;
	add.s32 	%r193, %r192, -128;
	shr.u32 	%r194, %r193, 5;
	mul.wide.u32 	%rd65, %r194, 4;
	sub.s64 	%rd19, %rd2, %rd65;
	ld.local.u32 	%r266, [%rd19+24];
	ld.local.u32 	%r267, [%rd19+20];
	setp.eq.s32 	%p43, %r44, 0;
	@%p43 bra 	$L__BB0_50;
	shf.l.wrap.b32 	%r266, %r267, %r266, %r44;
	ld.local.u32 	%r195, [%rd19+16];
	shf.l.wrap.b32 	%r267, %r195, %r267, %r44;
$L__BB0_50:
	shr.u32 	%r196, %r266, 30;
	shf.l.wrap.b32 	%r197, %r267, %r266, 2;
	shl.b32 	%r198, %r267, 2;
	shr.u32 	%r199, %r197, 31;
	add.s32 	%r268, %r199, %r196;
	shr.s32 	%r200, %r197, 31;
	xor.b32  	%r201, %r200, %r197;
	xor.b32  	%r202, %r200, %r198;
	cvt.u64.u32 	%rd66, %r201;
	shl.b64 	%rd67, %rd66, 32;
	cvt.u64.u32 	%rd68, %r202;
	or.b64  	%rd69, %rd67, %rd68;
	cvt.rn.f64.s64 	%fd5, %rd69;
	mul.f64 	%fd6, %fd5, 0d3BF921FB54442D19;
	cvt.rn.f32.f64 	%f115, %fd6;
	neg.f32 	%f116, %f115;
	setp.lt.s32 	%p44, %r197, 0;
	selp.f32 	%f203, %f116, %f115, %p44;
$L__BB0_51:
	mul.rn.f32 	%f118, %f203, %f203;
	and.b32  	%r204, %r268, 1;
	setp.eq.b32 	%p45, %r204, 1;
	selp.f32 	%f119, 0f3F800000, %f203, %p45;
	fma.rn.f32 	%f120, %f118, %f119, 0f00000000;
	fma.rn.f32 	%f121, %f118, 0f37CBAC00, 0fBAB607ED;
	selp.f32 	%f122, %f121, 0fB94D4153, %p45;
	selp.f32 	%f123, 0f3D2AAABB, 0f3C0885E4, %p45;
	fma.rn.f32 	%f124, %f122, %f118, %f123;
	selp.f32 	%f125, 0fBEFFFFFF, 0fBE2AAAA8, %p45;
	fma.rn.f32 	%f126, %f124, %f118, %f125;
	fma.rn.f32 	%f127, %f126, %f120, %f119;
	and.b32  	%r205, %r268, 2;
	setp.eq.s32 	%p46, %r205, 0;
	mov.f32 	%f128, 0f00000000;
	sub.f32 	%f129, %f128, %f127;
	selp.f32 	%f130, %f127, %f129, %p46;
	fma.rn.f32 	%f202, %f202, 0f40200000, %f130;
	st.global.f32 	[%rd16], %f202;
	add.s32 	%r264, %r264, 1;
	setp.eq.s32 	%p47, %r264, %r37;
	@%p47 bra 	$L__BB0_77;
	bra.uni 	$L__BB0_43;
$L__BB0_52:
	mul.wide.u32 	%rd57, %r2, 4;
	add.s64 	%rd20, %rd1, %rd57;
	ld.global.f32 	%f208, [%rd20];
	setp.lt.s32 	%p33, %r97, 1;
	@%p33 bra 	$L__BB0_59;
	and.b32  	%r54, %r97, 3;
	setp.lt.u32 	%p34, %r97, 4;
	@%p34 bra 	$L__BB0_56;
	and.b32  	%r55, %r97, 2147483644;
	mov.b32 	%r269, 0;
$L__BB0_55:
	cvt.rzi.s32.f32 	%r150, %f208;
	mul.hi.s32 	%r151, %r150, 274877907;
	shr.u32 	%r152, %r151, 31;
	shr.s32 	%r153, %r151, 6;
	add.s32 	%r154, %r153, %r152;
	mul.lo.s32 	%r155, %r154, 1000;
	sub.s32 	%r156, %r150, %r155;
	cvt.rn.f32.s32 	%f98, %r156;
	mul.f32 	%f99, %f98, 0f3A83126F;
	fma.rn.f32 	%f100, %f208, 0f40200000, %f99;
	cvt.rzi.s32.f32 	%r157, %f100;
	mul.hi.s32 	%r158, %r157, 274877907;
	shr.u32 	%r159, %r158, 31;
	shr.s32 	%r160, %r158, 6;
	add.s32 	%r161, %r160, %r159;
	mul.lo.s32 	%r162, %r161, 1000;
	sub.s32 	%r163, %r157, %r162;
	cvt.rn.f32.s32 	%f101, %r163;
	mul.f32 	%f102, %f101, 0f3A83126F;
	fma.rn.f32 	%f103, %f100, 0f40200000, %f102;
	cvt.rzi.s32.f32 	%r164, %f103;
	mul.hi.s32 	%r165, %r164, 274877907;
	shr.u32 	%r166, %r165, 31;
	shr.s32 	%r167, %r165, 6;
	add.s32 	%r168, %r167, %r166;
	mul.lo.s32 	%r169, %r168, 1000;
	sub.s32 	%r170, %r164, %r169;
	cvt.rn.f32.s32 	%f104, %r170;
	mul.f32 	%f105, %f104, 0f3A83126F;
	fma.rn.f32 	%f106, %f103, 0f40200000, %f105;
	cvt.rzi.s32.f32 	%r171, %f106;
	mul.hi.s32 	%r172, %r171, 274877907;
	shr.u32 	%r173, %r172, 31;
	shr.s32 	%r174, %r172, 6;
	add.s32 	%r175, %r174, %r173;
	mul.lo.s32 	%r176, %r175, 1000;
	sub.s32 	%r177, %r171, %r176;
	cvt.rn.f32.s32 	%f107, %r177;
	mul.f32 	%f108, %f107, 0f3A83126F;
	fma.rn.f32 	%f208, %f106, 0f40200000, %f108;
	add.s32 	%r269, %r269, 4;
	setp.ne.s32 	%p35, %r269, %r55;
	@%p35 bra 	$L__BB0_55;
$L__BB0_56:
	setp.eq.s32 	%p36, %r54, 0;
	@%p36 bra 	$L__BB0_59;
	mov.b32 	%r270, 0;
$L__BB0_58:
	.pragma "nounroll";
	cvt.rzi.s32.f32 	%r179, %f208;
	mul.hi.s32 	%r180, %r179, 274877907;
	shr.u32 	%r181, %r180, 31;
	shr.s32 	%r182, %r180, 6;
	add.s32 	%r183, %r182, %r181;
	mul.lo.s32 	%r184, %r183, 1000;
	sub.s32 	%r185, %r179, %r184;
	cvt.rn.f32.s32 	%f109, %r185;
	mul.f32 	%f110, %f109, 0f3A83126F;
	fma.rn.f32 	%f208, %f208, 0f40200000, %f110;
	add.s32 	%r270, %r270, 1;
	setp.ne.s32 	%p37, %r270, %r54;
	@%p37 bra 	$L__BB0_58;
$L__BB0_59:
	st.global.f32 	[%rd20], %f208;
	bra.uni 	$L__BB0_77;
$L__BB0_60:
	setp.lt.s32 	%p23, %r97, 1;
	@%p23 bra 	$L__BB0_77;
	mul.wide.u32 	%rd45, %r2, 4;
	add.s64 	%rd22, %rd1, %rd45;
	ld.global.f32 	%f209, [%rd22];
	mov.b32 	%r271, 0;
	mov.u64 	%rd48, __cudart_i2opi_f;
$L__BB0_62:
	mul.f32 	%f39, %f209, 0f40200000;
	mul.f32 	%f78, %f39, 0f3F22F983;
	cvt.rni.s32.f32 	%r275, %f78;
	cvt.rn.f32.s32 	%f79, %r275;
	fma.rn.f32 	%f80, %f79, 0fBFC90FDA, %f39;
	fma.rn.f32 	%f81, %f79, 0fB3A22168, %f80;
	fma.rn.f32 	%f210, %f79, 0fA7C234C5, %f81;
	abs.f32 	%f41, %f39;
	setp.ltu.f32 	%p24, %f41, 0f47CE4780;
	@%p24 bra 	$L__BB0_70;
	setp.neu.f32 	%p25, %f41, 0f7F800000;
	@%p25 bra 	$L__BB0_65;
	mov.f32 	%f84, 0f00000000;
	mul.rn.f32 	%f210, %f39, %f84;
	mov.b32 	%r275, 0;
	bra.uni 	$L__BB0_70;
$L__BB0_65:
	mov.b32 	%r63, %f39;
	shl.b32 	%r129, %r63, 8;
	or.b32  	%r64, %r129, -2147483648;
	mov.b64 	%rd99, 0;
	mov.b32 	%r272, 0;
$L__BB0_66:
	.pragma "nounroll";
	mul.wide.u32 	%rd47, %r272, 4;
	add.s64 	%rd49, %rd48, %rd47;
	ld.global.nc.u32 	%r130, [%rd49];
	mad.wide.u32 	%rd50, %r130, %r64, %rd99;
	shr.u64 	%rd99, %rd50, 32;
	add.s64 	%rd51, %rd2, %rd47;
	st.local.u32 	[%rd51], %rd50;
	add.s32 	%r272, %r272, 1;
	setp.ne.s32 	%p26, %r272, 6;
	@%p26 bra 	$L__BB0_66;
	shr.u32 	%r131, %r63, 23;
	st.local.u32 	[%rd2+24], %rd99;
	and.b32  	%r67, %r131, 31;
	and.b32  	%r132, %r131, 224;
	add.s32 	%r133, %r132, -128;
	shr.u32 	%r134, %r133, 5;
	mul.wide.u32 	%rd52, %r134, 4;
	sub.s64 	%rd25, %rd2, %rd52;
	ld.local.u32 	%r273, [%rd25+24];
	ld.local.u32 	%r274, [%rd25+20];
	setp.eq.s32 	%p27, %r67, 0;
	@%p27 bra 	$L__BB0_69;
	shf.l.wrap.b32 	%r273, %r274, %r273, %r67;
	ld.local.u32 	%r135, [%rd25+16];
	shf.l.wrap.b32 	%r274, %r135, %r274, %r67;
$L__BB0_69:
	shr.u32 	%r136, %r273, 30;
	shf.l.wrap.b32 	%r137, %r274, %r273, 2;
	shl.b32 	%r138, %r274, 2;
	shr.u32 	%r139, %r137, 31;
	add.s32 	%r140, %r139, %r136;
	neg.s32 	%r141, %r140;
	setp.lt.s32 	%p28, %r63, 0;
	selp.b32 	%r275, %r141, %r140, %p28;
	xor.b32  	%r142, %r137, %r63;
	shr.s32 	%r143, %r137, 31;
	xor.b32  	%r144, %r143, %r137;
	xor.b32  	%r145, %r143, %r138;
	cvt.u64.u32 	%rd53, %r144;
	shl.b64 	%rd54, %rd53, 32;
	cvt.u64.u32 	%rd55, %r145;
	or.b64  	%rd56, %rd54, %rd55;
	cvt.rn.f64.s64 	%fd3, %rd56;
	mul.f64 	%fd4, %fd3, 0d3BF921FB54442D19;
	cvt.rn.f32.f64 	%f82, %fd4;
	neg.f32 	%f83, %f82;
	setp.lt.s32 	%p29, %r142, 0;
	selp.f32 	%f210, %f83, %f82, %p29;
$L__BB0_70:
	mul.rn.f32 	%f85, %f210, %f210;
	and.b32  	%r147, %r275, 1;
	setp.eq.b32 	%p30, %r147, 1;
	selp.f32 	%f86, 0f3F800000, %f210, %p30;
	fma.rn.f32 	%f87, %f85, %f86, 0f00000000;
	fma.rn.f32 	%f88, %f85, 0f37CBAC00, 0fBAB607ED;
	selp.f32 	%f89, %f88, 0fB94D4153, %p30;
	selp.f32 	%f90, 0f3D2AAABB, 0f3C0885E4, %p30;
	fma.rn.f32 	%f91, %f89, %f85, %f90;
	selp.f32 	%f92, 0fBEFFFFFF, 0fBE2AAAA8, %p30;
	fma.rn.f32 	%f93, %f91, %f85, %f92;
	fma.rn.f32 	%f94, %f93, %f87, %f86;
	and.b32  	%r148, %r275, 2;
	setp.eq.s32 	%p31, %r148, 0;
	mov.f32 	%f95, 0f00000000;
	sub.f32 	%f96, %f95, %f94;
	selp.f32 	%f209, %f94, %f96, %p31;
	st.global.f32 	[%rd22], %f209;
	add.s32 	%r271, %r271, 1;
	setp.eq.s32 	%p32, %r271, %r97;
	@%p32 bra 	$L__BB0_77;
	bra.uni 	$L__BB0_62;
$L__BB0_71:
	mov.b32 	%r79, %f47;
	shl.b32 	%r106, %r79, 8;
	or.b32  	%r80, %r106, -2147483648;
	mov.b64 	%rd100, 0;
	mov.b32 	%r277, 0;
$L__BB0_72:
	.pragma "nounroll";
	mul.wide.u32 	%rd35, %r277, 4;
	add.s64 	%rd37, %rd36, %rd35;
	ld.global.nc.u32 	%r107, [%rd37];
	mad.wide.u32 	%rd38, %r107, %r80, %rd100;
	shr.u64 	%rd100, %rd38, 32;
	add.s64 	%rd39, %rd2, %rd35;
	st.local.u32 	[%rd39], %rd38;
	add.s32 	%r277, %r277, 1;
	setp.ne.s32 	%p16, %r277, 6;
	@%p16 bra 	$L__BB0_72;
	shr.u32 	%r108, %r79, 23;
	st.local.u32 	[%rd2+24], %rd100;
	and.b32  	%r83, %r108, 31;
	and.b32  	%r109, %r108, 224;
	add.s32 	%r110, %r109, -128;
	shr.u32 	%r111, %r110, 5;
	mul.wide.u32 	%rd40, %r111, 4;
	sub.s64 	%rd28, %rd2, %rd40;
	ld.local.u32 	%r278, [%rd28+24];
	ld.local.u32 	%r279, [%rd28+20];
	setp.eq.s32 	%p17, %r83, 0;
	@%p17 bra 	$L__BB0_75;
	shf.l.wrap.b32 	%r278, %r279, %r278, %r83;
	ld.local.u32 	%r112, [%rd28+16];
	shf.l.wrap.b32 	%r279, %r112, %r279, %r83;
$L__BB0_75:
	shr.u32 	%r113, %r278, 30;
	shf.l.wrap.b32 	%r114, %r279, %r278, 2;
	shl.b32 	%r115, %r279, 2;
	shr.u32 	%r116, %r114, 31;
	add.s32 	%r117, %r116, %r113;
	neg.s32 	%r118, %r117;
	setp.lt.s32 	%p18, %r79, 0;
	selp.b32 	%r280, %r118, %r117, %p18;
	xor.b32  	%r119, %r114, %r79;
	shr.s32 	%r120, %r114, 31;
	xor.b32  	%r121, %r120, %r114;
	xor.b32  	%r122, %r120, %r115;
	cvt.u64.u32 	%rd41, %r121;
	shl.b64 	%rd42, %rd41, 32;
	cvt.u64.u32 	%rd43, %r122;
	or.b64  	%rd44, %rd42, %rd43;
	cvt.rn.f64.s64 	%fd1, %rd44;
	mul.f64 	%fd2, %fd1, 0d3BF921FB54442D19;
	cvt.rn.f32.f64 	%f63, %fd2;
	neg.f32 	%f64, %f63;
	setp.lt.s32 	%p19, %r119, 0;
	selp.f32 	%f212, %f64, %f63, %p19;
$L__BB0_76:
	add.s32 	%r124, %r280, 1;
	mul.rn.f32 	%f66, %f212, %f212;
	and.b32  	%r125, %r280, 1;
	setp.eq.b32 	%p20, %r125, 1;
	selp.f32 	%f67, %f212, 0f3F800000, %p20;
	fma.rn.f32 	%f68, %f66, %f67, 0f00000000;
	fma.rn.f32 	%f69, %f66, 0f37CBAC00, 0fBAB607ED;
	selp.f32 	%f70, 0fB94D4153, %f69, %p20;
	selp.f32 	%f71, 0f3C0885E4, 0f3D2AAABB, %p20;
	fma.rn.f32 	%f72, %f70, %f66, %f71;
	selp.f32 	%f73, 0fBE2AAAA8, 0fBEFFFFFF, %p20;
	fma.rn.f32 	%f74, %f72, %f66, %f73;
	fma.rn.f32 	%f75, %f74, %f68, %f67;
	and.b32  	%r126, %r124, 2;
	setp.eq.s32 	%p21, %r126, 0;
	mov.f32 	%f76, 0f00000000;
	sub.f32 	%f77, %f76, %f75;
	selp.f32 	%f211, %f75, %f77, %p21;
	st.global.f32 	[%rd21], %f211;
	add.s32 	%r276, %r276, 1;
	setp.eq.s32 	%p22, %r276, %r60;
	@%p22 bra 	$L__BB0_77;
	bra.uni 	$L__BB0_16;
$L__BB0_77:
	setp.ne.s32 	%p71, %r1, 0;
	@%p71 bra 	$L__BB0_79;
	cvta.to.global.u64 	%rd93, %rd29;
	atom.global.add.u32 	%r253, [%rd93], 1;
$L__BB0_79:
	ret;
$L__BB0_80:
	mul.wide.u32 	%rd91, %r2, 4;
	add.s64 	%rd92, %rd1, %rd91;
	ld.global.f32 	%f196, [%rd92];
	mul.f32 	%f197, %f196, 0f40200000;
	st.global.f32 	[%rd92], %f197;
	bra.uni 	$L__BB0_77;

}
	// .globl	_Z19kernel_fixed_blocksPfiPi12WorkloadTypeii
.visible .entry _Z19kernel_fixed_blocksPfiPi12WorkloadTypeii(
	.param .u64 .ptr .align 1 _Z19kernel_fixed_blocksPfiPi12WorkloadTypeii_param_0,
	.param .u32 _Z19kernel_fixed_blocksPfiPi12WorkloadTypeii_param_1,
	.param .u64 .ptr .align 1 _Z19kernel_fixed_blocksPfiPi12WorkloadTypeii_param_2,
	.param .u32 _Z19kernel_fixed_blocksPfiPi12WorkloadTypeii_param_3,
	.param .u32 _Z19kernel_fixed_blocksPfiPi12WorkloadTypeii_param_4,
	.param .u32 _Z19kernel_fixed_blocksPfiPi12WorkloadTypeii_param_5
)
{
	.local .align 4 .b8 	__local_depot1[28];
	.reg .b64 	%SP;
	.reg .b64 	%SPL;
	.reg .pred 	%p<84>;
	.reg .b32 	%r<308>;
	.reg .b32 	%f<225>;
	.reg .b64 	%rd<98>;
	.reg .b64 	%fd<11>;

	mov.u64 	%SPL, __local_depot1;
	ld.param.u64 	%rd26, [_Z19kernel_fixed_blocksPfiPi12WorkloadTypeii_param_0];
	ld.param.u32 	%r105, [_Z19kernel_fixed_blocksPfiPi12WorkloadTypeii_param_1];
	ld.param.u64 	%rd25, [_Z19kernel_fixed_blocksPfiPi12WorkloadTypeii_param_2];
	ld.param.u32 	%r106, [_Z19kernel_fixed_blocksPfiPi12WorkloadTypeii_param_3];
	ld.param.u32 	%r107, [_Z19kernel_fixed_blocksPfiPi12WorkloadTypeii_param_4];
	cvta.to.global.u64 	%rd1, %rd26;
	add.u64 	%rd2, %SPL, 0;
	add.u64 	%rd3, %SPL, 0;
	mov.u32 	%r108, %ctaid.x;
	mov.u32 	%r109, %ntid.x;
	mov.u32 	%r1, %tid.x;
	mad.lo.s32 	%r2, %r108, %r109, %r1;
	mov.u32 	%r110, %nctaid.x;
	mul.lo.s32 	%r3, %r110, %r109;
	setp.ge.s32 	%p1, %r2, %r105;
	@%p1 bra 	$L__BB1_97;
	setp.gt.s32 	%p2, %r106, 2;
	@%p2 bra 	$L__BB1_16;
	setp.eq.s32 	%p6, %r106, 0;
	@%p6 bra 	$L__BB1_31;
	setp.eq.s32 	%p7, %r106, 1;
	@%p7 bra 	$L__BB1_34;
	setp.eq.s32 	%p8, %r106, 2;
	@%p8 bra 	$L__BB1_5;
	bra.uni 	$L__BB1_97;
$L__BB1_5:
	setp.lt.s32 	%p53, %r107, 1;
	@%p53 bra 	$L__BB1_97;
	mov.u64 	%rd80, __cudart_i2opi_f;
$L__BB1_7:
	setp.lt.s32 	%p54, %r2, 0;
	@%p54 bra 	$L__BB1_56;
	mul.wide.u32 	%rd66, %r2, 4;
	add.s64 	%rd5, %rd1, %rd66;
	ld.global.f32 	%f212, [%rd5];
	mov.b32 	%r280, 0;
$L__BB1_9:
	mul.f32 	%f12, %f212, 0f40200000;
	mul.f32 	%f137, %f12, 0f3F22F983;
	cvt.rni.s32.f32 	%r284, %f137;
	cvt.rn.f32.s32 	%f138, %r284;
	fma.rn.f32 	%f139, %f138, 0fBFC90FDA, %f12;
	fma.rn.f32 	%f140, %f138, 0fB3A22168, %f139;
	fma.rn.f32 	%f213, %f138, 0fA7C234C5, %f140;
	abs.f32 	%f14, %f12;
	setp.ltu.f32 	%p55, %f14, 0f47CE4780;
	@%p55 bra 	$L__BB1_47;
	setp.eq.f32 	%p56, %f14, 0f7F800000;
	@%p56 bra 	$L__BB1_46;
	mov.b32 	%r17, %f12;
	shl.b32 	%r230, %r17, 8;
	or.b32  	%r18, %r230, -2147483648;
	mov.b64 	%rd93, 0;
	mov.b32 	%r281, 0;
$L__BB1_12:
	.pragma "nounroll";
	mul.wide.u32 	%rd68, %r281, 4;
	add.s64 	%rd70, %rd80, %rd68;
	ld.global.nc.u32 	%r231, [%rd70];
	mad.wide.u32 	%rd71, %r231, %r18, %rd93;
	shr.u64 	%rd93, %rd71, 32;
	add.s64 	%rd72, %rd3, %rd68;
	st.local.u32 	[%rd72], %rd71;
	add.s32 	%r281, %r281, 1;
	setp.ne.s32 	%p57, %r281, 6;
	@%p57 bra 	$L__BB1_12;
	shr.u32 	%r232, %r17, 23;
	st.local.u32 	[%rd3+24], %rd93;
	and.b32  	%r21, %r232, 31;
	and.b32  	%r233, %r232, 224;
	add.s32 	%r234, %r233, -128;
	shr.u32 	%r235, %r234, 5;
	mul.wide.u32 	%rd73, %r235, 4;
	sub.s64 	%rd8, %rd3, %rd73;
	ld.local.u32 	%r282, [%rd8+24];
	ld.local.u32 	%r283, [%rd8+20];
	setp.eq.s32 	%p58, %r21, 0;
	@%p58 bra 	$L__BB1_15;
	shf.l.wrap.b32 	%r282, %r283, %r282, %r21;
	ld.local.u32 	%r236, [%rd8+16];
	shf.l.wrap.b32 	%r283, %r236, %r283, %r21;
$L__BB1_15:
	shr.u32 	%r237, %r282, 30;
	shf.l.wrap.b32 	%r238, %r283, %r282, 2;
	shl.b32 	%r239, %r283, 2;
	shr.u32 	%r240, %r238, 31;
	add.s32 	%r241, %r240, %r237;
	neg.s32 	%r242, %r241;
	setp.lt.s32 	%p59, %r17, 0;
	selp.b32 	%r284, %r242, %r241, %p59;
	xor.b32  	%r243, %r238, %r17;
	shr.s32 	%r244, %r238, 31;
	xor.b32  	%r245, %r244, %r238;
	xor.b32  	%r246, %r244, %r239;
	cvt.u64.u32 	%rd74, %r245;
	shl.b64 	%rd75, %rd74, 32;
	cvt.u64.u32 	%rd76, %r246;
	or.b64  	%rd77, %rd75, %rd76;
	cvt.rn.f64.s64 	%fd7, %rd77;
	mul.f64 	%fd8, %fd7, 0d3BF921FB54442D19;
	cvt.rn.f32.f64 	%f141, %fd8;
	neg.f32 	%f142, %f141;
	setp.lt.s32 	%p60, %r243, 0;
	selp.f32 	%f213, %f142, %f141, %p60;
	bra.uni 	$L__BB1_47;
$L__BB1_16:
	setp.eq.s32 	%p3, %r106, 3;
	@%p3 bra 	$L__BB1_57;
	setp.eq.s32 	%p4, %r106, 4;
	@%p4 bra 	$L__BB1_71;
	setp.eq.s32 	%p5, %r106, 5;
	@%p5 bra 	$L__BB1_19;
	bra.uni 	$L__BB1_97;
$L__BB1_19:
	shr.u32 	%r111, %r107, 31;
	add.s32 	%r112, %r107, %r111;
	shr.s32 	%r4, %r112, 1;
	mov.u64 	%rd44, __cudart_i2opi_f;
$L__BB1_20:
	setp.lt.s32 	%p9, %r2, 0;
	@%p9 bra 	$L__BB1_96;
	and.b32  	%r113, %r2, 1;
	setp.eq.b32 	%p10, %r113, 1;
	not.pred 	%p11, %p10;
	@%p11 bra 	$L__BB1_85;
	setp.lt.s32 	%p12, %r107, 2;
	@%p12 bra 	$L__BB1_96;
	mul.wide.u32 	%rd29, %r2, 4;
	add.s64 	%rd17, %rd1, %rd29;
	ld.global.f32 	%f221, [%rd17];
	mov.b32 	%r298, 0;
$L__BB1_24:
	mul.f32 	%f45, %f221, 0f40200000;
	mul.f32 	%f61, %f45, 0f3F22F983;
	cvt.rni.s32.f32 	%r302, %f61;
	cvt.rn.f32.s32 	%f62, %r302;
	fma.rn.f32 	%f63, %f62, 0fBFC90FDA, %f45;
	fma.rn.f32 	%f64, %f62, 0fB3A22168, %f63;
	fma.rn.f32 	%f222, %f62, 0fA7C234C5, %f64;
	abs.f32 	%f47, %f45;
	setp.ltu.f32 	%p13, %f47, 0f47CE4780;
	@%p13 bra 	$L__BB1_84;
	setp.eq.f32 	%p14, %f47, 0f7F800000;
	@%p14 bra 	$L__BB1_83;
	mov.b32 	%r74, %f45;
	shl.b32 	%r116, %r74, 8;
	or.b32  	%r75, %r116, -2147483648;
	mov.b64 	%rd96, 0;
	mov.b32 	%r299, 0;
$L__BB1_27:
	.pragma "nounroll";
	mul.wide.u32 	%rd31, %r299, 4;
	add.s64 	%rd33, %rd44, %rd31;
	ld.global.nc.u32 	%r117, [%rd33];
	mad.wide.u32 	%rd34, %r117, %r75, %rd96;
	shr.u64 	%rd96, %rd34, 32;
	add.s64 	%rd35, %rd2, %rd31;
	st.local.u32 	[%rd35], %rd34;
	add.s32 	%r299, %r299, 1;
	setp.ne.s32 	%p15, %r299, 6;
	@%p15 bra 	$L__BB1_27;
	shr.u32 	%r118, %r74, 23;
	st.local.u32 	[%rd2+24], %rd96;
	and.b32  	%r78, %r118, 31;
	and.b32  	%r119, %r118, 224;
	add.s32 	%r120, %r119, -128;
	shr.u32 	%r121, %r120, 5;
	mul.wide.u32 	%rd36, %r121, 4;
	sub.s64 	%rd20, %rd2, %rd36;
	ld.local.u32 	%r300, [%rd20+24];
	ld.local.u32 	%r301, [%rd20+20];
	setp.eq.s32 	%p16, %r78, 0;
	@%p16 bra 	$L__BB1_30;
	shf.l.wrap.b32 	%r300, %r301, %r300, %r78;
	ld.local.u32 	%r122, [%rd20+16];
	shf.l.wrap.b32 	%r301, %r122, %r301, %r78;
$L__BB1_30:
	shr.u32 	%r123, %r300, 30;
	shf.l.wrap.b32 	%r124, %r301, %r300, 2;
	shl.b32 	%r125, %r301, 2;
	shr.u32 	%r126, %r124, 31;
	add.s32 	%r127, %r126, %r123;
	neg.s32 	%r128, %r127;
	setp.lt.s32 	%p17, %r74, 0;
	selp.b32 	%r302, %r128, %r127, %p17;
	xor.b32  	%r129, %r124, %r74;
	shr.s32 	%r130, %r124, 31;
	xor.b32  	%r131, %r130, %r124;
	xor.b32  	%r132, %r130, %r125;
	cvt.u64.u32 	%rd37, %r131;
	shl.b64 	%rd38, %rd37, 32;
	cvt.u64.u32 	%rd39, %r132;
	or.b64  	%rd40, %rd38, %rd39;
	cvt.rn.f64.s64 	%fd1, %rd40;
	mul.f64 	%fd2, %fd1, 0d3BF921FB54442D19;
	cvt.rn.f32.f64 	%f65, %fd2;
	neg.f32 	%f66, %f65;
	setp.lt.s32 	%p18, %r129, 0;
	selp.f32 	%f222, %f66, %f65, %p18;
	bra.uni 	$L__BB1_84;
$L__BB1_31:
	setp.lt.s32 	%p81, %r2, 0;
	@%p81 bra 	$L__BB1_33;
	mul.wide.u32 	%rd90, %r2, 4;
	add.s64 	%rd91, %rd1, %rd90;
	ld.global.f32 	%f206, [%rd91];
	mul.f32 	%f207, %f206, 0f40200000;
	st.global.f32 	[%rd91], %f207;
$L__BB1_33:
	add.s32 	%r2, %r2, %r3;
	setp.lt.s32 	%p82, %r2, %r105;
	@%p82 bra 	$L__BB1_31;
	bra.uni 	$L__BB1_97;
$L__BB1_34:
	setp.lt.s32 	%p73, %r107, 1;
	@%p73 bra 	$L__BB1_97;
	and.b32  	%r8, %r107, 3;
	and.b32  	%r274, %r107, 2147483644;
	neg.s32 	%r9, %r274;
$L__BB1_36:
	setp.lt.s32 	%p74, %r2, 0;
	@%p74 bra 	$L__BB1_45;
	setp.lt.u32 	%p75, %r107, 4;
	mul.wide.u32 	%rd89, %r2, 4;
	add.s64 	%rd4, %rd1, %rd89;
	ld.global.f32 	%f211, [%rd4];
	@%p75 bra 	$L__BB1_40;
	mov.u32 	%r278, %r9;
$L__BB1_39:
	fma.rn.f32 	%f189, %f211, 0f40200000, 0f3F800000;
	mul.f32 	%f190, %f189, %f189;
	sqrt.rn.f32 	%f191, %f190;
	fma.rn.f32 	%f192, %f191, 0f40200000, 0f3F800000;
	mul.f32 	%f193, %f192, %f192;
	sqrt.rn.f32 	%f194, %f193;
	fma.rn.f32 	%f195, %f194, 0f40200000, 0f3F800000;
	mul.f32 	%f196, %f195, %f195;
	sqrt.rn.f32 	%f197, %f196;
	fma.rn.f32 	%f198, %f197, 0f40200000, 0f3F800000;
	mul.f32 	%f199, %f198, %f198;
	sqrt.rn.f32 	%f211, %f199;
	add.s32 	%r278, %r278, 4;
	setp.ne.s32 	%p76, %r278, 0;
	@%p76 bra 	$L__BB1_39;
$L__BB1_40:
	setp.eq.s32 	%p77, %r8, 0;
	@%p77 bra 	$L__BB1_44;
	setp.eq.s32 	%p78, %r8, 1;
	fma.rn.f32 	%f200, %f211, 0f40200000, 0f3F800000;
	mul.f32 	%f201, %f200, %f200;
	sqrt.rn.f32 	%f211, %f201;
	@%p78 bra 	$L__BB1_44;
	setp.eq.s32 	%p79, %r8, 2;
	fma.rn.f32 	%f202, %f211, 0f40200000, 0f3F800000;
	mul.f32 	%f203, %f202, %f202;
	sqrt.rn.f32 	%f211, %f203;
	@%p79 bra 	$L__BB1_44;
	fma.rn.f32 	%f204, %f211, 0f40200000, 0f3F800000;
	mul.f32 	%f205, %f204, %f204;
	sqrt.rn.f32 	%f211, %f205;
$L__BB1_44:
	st.global.f32 	[%rd4], %f211;
$L__BB1_45:
	add.s32 	%r2, %r2, %r3;
	setp.lt.s32 	%p80, %r2, %r105;
	@%p80 bra 	$L__BB1_36;
	bra.uni 	$L__BB1_97;
$L__BB1_46:
	mov.f32 	%f143, 0f00000000;
	mul.rn.f32 	%f213, %f12, %f143;
	mov.b32 	%r284, 0;
$L__BB1_47:
	mul.rn.f32 	%f144, %f213, %f213;
	and.b32  	%r248, %r284, 1;
	setp.eq.b32 	%p61, %r248, 1;
	selp.f32 	%f145, 0f3F800000, %f213, %p61;
	fma.rn.f32 	%f146, %f144, %f145, 0f00000000;
	fma.rn.f32 	%f147, %f144, 0f37CBAC00, 0fBAB607ED;
	selp.f32 	%f148, %f147, 0fB94D4153, %p61;
	selp.f32 	%f149, 0f3D2AAABB, 0f3C0885E4, %p61;
	fma.rn.f32 	%f150, %f148, %f144, %f149;
	selp.f32 	%f151, 0fBEFFFFFF, 0fBE2AAAA8, %p61;
	fma.rn.f32 	%f152, %f150, %f144, %f151;
	fma.rn.f32 	%f153, %f152, %f146, %f145;
	and.b32  	%r249, %r284, 2;
	setp.eq.s32 	%p62, %r249, 0;
	mov.f32 	%f154, 0f00000000;
	sub.f32 	%f155, %f154, %f153;
	selp.f32 	%f18, %f153, %f155, %p62;
	mul.f32 	%f156, %f18, 0f3F22F983;
	cvt.rni.s32.f32 	%r288, %f156;
	cvt.rn.f32.s32 	%f157, %r288;
	fma.rn.f32 	%f158, %f157, 0fBFC90FDA, %f18;
	fma.rn.f32 	%f159, %f157, 0fB3A22168, %f158;
	fma.rn.f32 	%f214, %f157, 0fA7C234C5, %f159;
	abs.f32 	%f20, %f18;
	setp.ltu.f32 	%p63, %f20, 0f47CE4780;
	@%p63 bra 	$L__BB1_55;
	setp.eq.f32 	%p64, %f20, 0f7F800000;
	@%p64 bra 	$L__BB1_54;
	mov.b32 	%r31, %f18;
	shl.b32 	%r251, %r31, 8;
	or.b32  	%r32, %r251, -2147483648;
	mov.b64 	%rd94, 0;
	mov.b32 	%r285, 0;
$L__BB1_50:
	.pragma "nounroll";
	mul.wide.u32 	%rd79, %r285, 4;
	add.s64 	%rd81, %rd80, %rd79;
	ld.global.nc.u32 	%r252, [%rd81];
	mad.wide.u32 	%rd82, %r252, %r32, %rd94;
	shr.u64 	%rd94, %rd82, 32;
	add.s64 	%rd83, %rd2, %rd79;
	st.local.u32 	[%rd83], %rd82;
	add.s32 	%r285, %r285, 1;
	setp.ne.s32 	%p65, %r285, 6;
	@%p65 bra 	$L__BB1_50;
	shr.u32 	%r253, %r31, 23;
	st.local.u32 	[%rd2+24], %rd94;
	and.b32  	%r35, %r253, 31;
	and.b32  	%r254, %r253, 224;
	add.s32 	%r255, %r254, -128;
	shr.u32 	%r256, %r255, 5;
	mul.wide.u32 	%rd84, %r256, 4;
	sub.s64 	%rd11, %rd2, %rd84;
	ld.local.u32 	%r286, [%rd11+24];
	ld.local.u32 	%r287, [%rd11+20];
	setp.eq.s32 	%p66, %r35, 0;
	@%p66 bra 	$L__BB1_53;
	shf.l.wrap.b32 	%r286, %r287, %r286, %r35;
	ld.local.u32 	%r257, [%rd11+16];
	shf.l.wrap.b32 	%r287, %r257, %r287, %r35;
$L__BB1_53:
	shr.u32 	%r258, %r286, 30;
	shf.l.wrap.b32 	%r259, %r287, %r286, 2;
	shl.b32 	%r260, %r287, 2;
	shr.u32 	%r261, %r259, 31;
	add.s32 	%r262, %r261, %r258;
	neg.s32 	%r263, %r262;
	setp.lt.s32 	%p67, %r31, 0;
	selp.b32 	%r288, %r263, %r262, %p67;
	xor.b32  	%r264, %r259, %r31;
	shr.s32 	%r265, %r259, 31;
	xor.b32  	%r266, %r265, %r259;
	xor.b32  	%r267, %r265, %r260;
	cvt.u64.u32 	%rd85, %r266;
	shl.b64 	%rd86, %rd85, 32;
	cvt.u64.u32 	%rd87, %r267;
	or.b64  	%rd88, %rd86, %rd87;
	cvt.rn.f64.s64 	%fd9, %rd88;
	mul.f64 	%fd10, %fd9, 0d3BF921FB54442D19;
	cvt.rn.f32.f64 	%f160, %fd10;
	neg.f32 	%f161, %f160;
	setp.lt.s32 	%p68, %r264, 0;
	selp.f32 	%f214, %f161, %f160, %p68;
	bra.uni 	$L__BB1_55;
$L__BB1_54:
	mov.f32 	%f162, 0f00000000;
	mul.rn.f32 	%f214, %f18, %f162;
	mov.b32 	%r288, 0;
$L__BB1_55:
	add.s32 	%r269, %r288, 1;
	mul.rn.f32 	%f163, %f214, %f214;
	and.b32  	%r270, %r288, 1;
	setp.eq.b32 	%p69, %r270, 1;
	selp.f32 	%f164, %f214, 0f3F800000, %p69;
	fma.rn.f32 	%f165, %f163, %f164, 0f00000000;
	fma.rn.f32 	%f166, %f163, 0f37CBAC00, 0fBAB607ED;
	selp.f32 	%f167, 0fB94D4153, %f166, %p69;
	selp.f32 	%f168, 0f3C0885E4, 0f3D2AAABB, %p69;
	fma.rn.f32 	%f169, %f167, %f163, %f168;
	selp.f32 	%f170, 0fBE2AAAA8, 0fBEFFFFFF, %p69;
	fma.rn.f32 	%f171, %f169, %f163, %f170;
	fma.rn.f32 	%f172, %f171, %f165, %f164;
	and.b32  	%r271, %r269, 2;
	setp.eq.s32 	%p70, %r271, 0;
	mov.f32 	%f173, 0f00000000;
	sub.f32 	%f174, %f173, %f172;
	selp.f32 	%f175, %f172, %f174, %p70;
	mul.f32 	%f176, %f18, 0f3C23D70A;
	fma.rn.f32 	%f177, %f176, 0f3BBB989D, 0f3F000000;
	cvt.sat.f32.f32 	%f178, %f177;
	mov.f32 	%f179, 0f4B400001;
	mov.f32 	%f180, 0f437C0000;
	fma.rm.f32 	%f181, %f178, %f180, %f179;
	add.f32 	%f182, %f181, 0fCB40007F;
	neg.f32 	%f183, %f182;
	fma.rn.f32 	%f184, %f176, 0f3FB8AA3B, %f183;
	fma.rn.f32 	%f185, %f176, 0f32A57060, %f184;
	mov.b32 	%r272, %f181;
	shl.b32 	%r273, %r272, 23;
	mov.b32 	%f186, %r273;
	ex2.approx.ftz.f32 	%f187, %f185;
	fma.rn.f32 	%f212, %f187, %f186, %f175;
	st.global.f32 	[%rd5], %f212;
	add.s32 	%r280, %r280, 1;
	setp.ne.s32 	%p71, %r280, %r107;
	@%p71 bra 	$L__BB1_9;
$L__BB1_56:
	add.s32 	%r2, %r2, %r3;
	setp.lt.s32 	%p72, %r2, %r105;
	@%p72 bra 	$L__BB1_7;
	bra.uni 	$L__BB1_97;
$L__BB1_57:
	shl.b32 	%r5, %r107, 2;
	mov.u64 	%rd57, __cudart_i2opi_f;
$L__BB1_58:
	setp.lt.s32 	%p41, %r2, 0;
	@%p41 bra 	$L__BB1_70;
	and.b32  	%r209, %r2, 7;
	setp.eq.s32 	%p42, %r209, 0;
	selp.b32 	%r47, %r5, %r107, %p42;
	setp.lt.s32 	%p43, %r47, 1;
	@%p43 bra 	$L__BB1_70;
	mul.wide.u32 	%rd54, %r2, 4;
	add.s64 	%rd12, %rd1, %rd54;
	ld.global.f32 	%f215, [%rd12];
	mov.b32 	%r290, 0;
$L__BB1_61:
	cvt.rn.f32.u32 	%f27, %r290;
	mul.f32 	%f117, %f27, 0f3F22F983;
	cvt.rni.s32.f32 	%r294, %f117;
	cvt.rn.f32.s32 	%f118, %r294;
	fma.rn.f32 	%f119, %f118, 0fBFC90FDA, %f27;
	fma.rn.f32 	%f120, %f118, 0fB3A22168, %f119;
	fma.rn.f32 	%f216, %f118, 0fA7C234C5, %f120;
	abs.f32 	%f29, %f27;
	setp.ltu.f32 	%p44, %f29, 0f47CE4780;
	@%p44 bra 	$L__BB1_69;
	setp.eq.f32 	%p45, %f29, 0f7F800000;
	@%p45 bra 	$L__BB1_68;
	mov.b32 	%r50, %f27;
	shl.b32 	%r212, %r50, 8;
	or.b32  	%r51, %r212, -2147483648;
	mov.b64 	%rd95, 0;
	mov.b32 	%r291, 0;
$L__BB1_64:
	.pragma "nounroll";
	mul.wide.u32 	%rd56, %r291, 4;
	add.s64 	%rd58, %rd57, %rd56;
	ld.global.nc.u32 	%r213, [%rd58];
	mad.wide.u32 	%rd59, %r213, %r51, %rd95;
	shr.u64 	%rd95, %rd59, 32;
	add.s64 	%rd60, %rd3, %rd56;
	st.local.u32 	[%rd60], %rd59;
	add.s32 	%r291, %r291, 1;
	setp.ne.s32 	%p46, %r291, 6;
	@%p46 bra 	$L__BB1_64;
	shr.u32 	%r214, %r50, 23;
	st.local.u32 	[%rd3+24], %rd95;
	and.b32  	%r54, %r214, 31;
	add.s32 	%r215, %r214, -128;
	shr.u32 	%r216, %r215, 5;
	mul.wide.u32 	%rd61, %r216, 4;
	sub.s64 	%rd15, %rd3, %rd61;
	ld.local.u32 	%r292, [%rd15+24];
	ld.local.u32 	%r293, [%rd15+20];
	setp.eq.s32 	%p47, %r54, 0;
	@%p47 bra 	$L__BB1_67;
	shf.l.wrap.b32 	%r292, %r293, %r292, %r54;
	ld.local.u32 	%r217, [%rd15+16];
	shf.l.wrap.b32 	%r293, %r217, %r293, %r54;
$L__BB1_67:
	shr.u32 	%r218, %r292, 30;
	shf.l.wrap.b32 	%r219, %r293, %r292, 2;
	shl.b32 	%r220, %r293, 2;
	shr.u32 	%r221, %r219, 31;
	add.s32 	%r294, %r221, %r218;
	shr.s32 	%r222, %r219, 31;
	xor.b32  	%r223, %r222, %r219;
	xor.b32  	%r224, %r222, %r220;
	cvt.u64.u32 	%rd62, %r223;
	shl.b64 	%rd63, %rd62, 32;
	cvt.u64.u32 	%rd64, %r224;
	or.b64  	%rd65, %rd63, %rd64;
	cvt.rn.f64.s64 	%fd5, %rd65;
	mul.f64 	%fd6, %fd5, 0d3BF921FB54442D19;
	cvt.rn.f32.f64 	%f121, %fd6;
	neg.f32 	%f122, %f121;
	setp.lt.s32 	%p48, %r219, 0;
	selp.f32 	%f216, %f122, %f121, %p48;
	bra.uni 	$L__BB1_69;
$L__BB1_68:
	mov.f32 	%f123, 0f00000000;
	mul.rn.f32 	%f216, %f27, %f123;
	mov.b32 	%r294, 0;
$L__BB1_69:
	mul.rn.f32 	%f124, %f216, %f216;
	and.b32  	%r226, %r294, 1;
	setp.eq.b32 	%p49, %r226, 1;
	selp.f32 	%f125, 0f3F800000, %f216, %p49;
	fma.rn.f32 	%f126, %f124, %f125, 0f00000000;
	fma.rn.f32 	%f127, %f124, 0f37CBAC00, 0fBAB607ED;
	selp.f32 	%f128, %f127, 0fB94D4153, %p49;
	selp.f32 	%f129, 0f3D2AAABB, 0f3C0885E4, %p49;
	fma.rn.f32 	%f130, %f128, %f124, %f129;
	selp.f32 	%f131, 0fBEFFFFFF, 0fBE2AAAA8, %p49;
	fma.rn.f32 	%f132, %f130, %f124, %f131;
	fma.rn.f32 	%f133, %f132, %f126, %f125;
	and.b32  	%r227, %r294, 2;
	setp.eq.s32 	%p50, %r227, 0;
	mov.f32 	%f134, 0f00000000;
	sub.f32 	%f135, %f134, %f133;
	selp.f32 	%f136, %f133, %f135, %p50;
	fma.rn.f32 	%f215, %f215, 0f40200000, %f136;
	st.global.f32 	[%rd12], %f215;
	add.s32 	%r290, %r290, 1;
	setp.ne.s32 	%p51, %r290, %r47;
	@%p51 bra 	$L__BB1_61;
$L__BB1_70:
	add.s32 	%r2, %r2, %r3;
	setp.lt.s32 	%p52, %r2, %r105;
	@%p52 bra 	$L__BB1_58;
	bra.uni 	$L__BB1_97;
$L__BB1_71:
	setp.lt.s32 	%p33, %r107, 1;
	@%p33 bra 	$L__BB1_97;
	and.b32  	%r65, %r107, 3;
	and.b32  	%r66, %r107, 2147483644;
$L__BB1_73:
	setp.lt.s32 	%p34, %r2, 0;
	@%p34 bra 	$L__BB1_82;
	setp.lt.u32 	%p35, %r107, 4;
	mul.wide.u32 	%rd53, %r2, 4;
	add.s64 	%rd16, %rd1, %rd53;
	ld.global.f32 	%f220, [%rd16];
	@%p35 bra 	$L__BB1_77;
	mov.b32 	%r296, 0;
$L__BB1_76:
	cvt.rzi.s32.f32 	%r160, %f220;
	mul.hi.s32 	%r161, %r160, 274877907;
	shr.u32 	%r162, %r161, 31;
	shr.s32 	%r163, %r161, 6;
	add.s32 	%r164, %r163, %r162;
	mul.lo.s32 	%r165, %r164, 1000;
	sub.s32 	%r166, %r160, %r165;
	cvt.rn.f32.s32 	%f100, %r166;
	mul.f32 	%f101, %f100, 0f3A83126F;
	fma.rn.f32 	%f102, %f220, 0f40200000, %f101;
	cvt.rzi.s32.f32 	%r167, %f102;
	mul.hi.s32 	%r168, %r167, 274877907;
	shr.u32 	%r169, %r168, 31;
	shr.s32 	%r170, %r168, 6;
	add.s32 	%r171, %r170, %r169;
	mul.lo.s32 	%r172, %r171, 1000;
	sub.s32 	%r173, %r167, %r172;
	cvt.rn.f32.s32 	%f103, %r173;
	mul.f32 	%f104, %f103, 0f3A83126F;
	fma.rn.f32 	%f105, %f102, 0f40200000, %f104;
	cvt.rzi.s32.f32 	%r174, %f105;
	mul.hi.s32 	%r175, %r174, 274877907;
	shr.u32 	%r176, %r175, 31;
	shr.s32 	%r177, %r175, 6;
	add.s32 	%r178, %r177, %r176;
	mul.lo.s32 	%r179, %r178, 1000;
	sub.s32 	%r180, %r174, %r179;
	cvt.rn.f32.s32 	%f106, %r180;
	mul.f32 	%f107, %f106, 0f3A83126F;
	fma.rn.f32 	%f108, %f105, 0f40200000, %f107;
	cvt.rzi.s32.f32 	%r181, %f108;
	mul.hi.s32 	%r182, %r181, 274877907;
	shr.u32 	%r183, %r182, 31;
	shr.s32 	%r184, %r182, 6;
	add.s32 	%r185, %r184, %r183;
	mul.lo.s32 	%r186, %r185, 1000;
	sub.s32 	%r187, %r181, %r186;
	cvt.rn.f32.s32 	%f109, %r187;
	mul.f32 	%f110, %f109, 0f3A83126F;
	fma.rn.f32 	%f220, %f108, 0f40200000, %f110;
	add.s32 	%r296, %r296, 4;
	setp.ne.s32 	%p36, %r296, %r66;
	@%p36 bra 	$L__BB1_76;
$L__BB1_77:
	setp.eq.s32 	%p37, %r65, 0;
	@%p37 bra 	$L__BB1_81;
	setp.eq.s32 	%p38, %r65, 1;
	cvt.rzi.s32.f32 	%r188, %f220;
	mul.hi.s32 	%r189, %r188, 274877907;
	shr.u32 	%r190, %r189, 31;
	shr.s32 	%r191, %r189, 6;
	add.s32 	%r192, %r191, %r190;
	mul.lo.s32 	%r193, %r192, 1000;
	sub.s32 	%r194, %r188, %r193;
	cvt.rn.f32.s32 	%f111, %r194;
	mul.f32 	%f112, %f111, 0f3A83126F;
	fma.rn.f32 	%f220, %f220, 0f40200000, %f112;
	@%p38 bra 	$L__BB1_81;
	setp.eq.s32 	%p39, %r65, 2;
	cvt.rzi.s32.f32 	%r195, %f220;
	mul.hi.s32 	%r196, %r195, 274877907;
	shr.u32 	%r197, %r196, 31;
	shr.s32 	%r198, %r196, 6;
	add.s32 	%r199, %r198, %r197;
	mul.lo.s32 	%r200, %r199, 1000;
	sub.s32 	%r201, %r195, %r200;
	cvt.rn.f32.s32 	%f113, %r201;
	mul.f32 	%f114, %f113, 0f3A83126F;
	fma.rn.f32 	%f220, %f220, 0f40200000, %f114;
	@%p39 bra 	$L__BB1_81;
	cvt.rzi.s32.f32 	%r202, %f220;
	mul.hi.s32 	%r203, %r202, 274877907;
	shr.u32 	%r204, %r203, 31;
	shr.s32 	%r205, %r203, 6;
	add.s32 	%r206, %r205, %r204;
	mul.lo.s32 	%r207, %r206, 1000;
	sub.s32 	%r208, %r202, %r207;
	cvt.rn.f32.s32 	%f115, %r208;
	mul.f32 	%f116, %f115, 0f3A83126F;
	fma.rn.f32 	%f220, %f220, 0f40200000, %f116;
$L__BB1_81:
	st.global.f32 	[%rd16], %f220;
$L__BB1_82:
	add.s32 	%r2, %r2, %r3;
	setp.lt.s32 	%p40, %r2, %r105;
	@%p40 bra 	$L__BB1_73;
	bra.uni 	$L__BB1_97;
$L__BB1_83:
	mov.f32 	%f67, 0f00000000;
	mul.rn.f32 	%f222, %f45, %f67;
	mov.b32 	%r302, 0;
$L__BB1_84:
	add.s32 	%r134, %r302, 1;
	mul.rn.f32 	%f68, %f222, %f222;
	and.b32  	%r135, %r302, 1;
	setp.eq.b32 	%p19, %r135, 1;
	selp.f32 	%f69, %f222, 0f3F800000, %p19;
	fma.rn.f32 	%f70, %f68, %f69, 0f00000000;
	fma.rn.f32 	%f71, %f68, 0f37CBAC00, 0fBAB607ED;
	selp.f32 	%f72, 0fB94D4153, %f71, %p19;
	selp.f32 	%f73, 0f3C0885E4, 0f3D2AAABB, %p19;
	fma.rn.f32 	%f74, %f72, %f68, %f73;
	selp.f32 	%f75, 0fBE2AAAA8, 0fBEFFFFFF, %p19;
	fma.rn.f32 	%f76, %f74, %f68, %f75;
	fma.rn.f32 	%f77, %f76, %f70, %f69;
	and.b32  	%r136, %r134, 2;
	setp.eq.s32 	%p20, %r136, 0;
	mov.f32 	%f78, 0f00000000;
	sub.f32 	%f79, %f78, %f77;
	selp.f32 	%f221, %f77, %f79, %p20;
	st.global.f32 	[%rd17], %f221;
	add.s32 	%r298, %r298, 1;
	setp.eq.s32 	%p21, %r298, %r4;
	@%p21 bra 	$L__BB1_96;
	bra.uni 	$L__BB1_24;
$L__BB1_85:
	setp.lt.s32 	%p22, %r107, 1;
	@%p22 bra 	$L__BB1_96;
	mul.wide.u32 	%rd41, %r2, 4;
	add.s64 	%rd21, %rd1, %rd41;
	ld.global.f32 	%f223, [%rd21];
	mov.b32 	%r303, 0;
$L__BB1_87:
	mul.f32 	%f54, %f223, 0f40200000;
	mul.f32 	%f80, %f54, 0f3F22F983;
	cvt.rni.s32.f32 	%r307, %f80;
	cvt.rn.f32.s32 	%f81, %r307;
	fma.rn.f32 	%f82, %f81, 0fBFC90FDA, %f54;
	fma.rn.f32 	%f83, %f81, 0fB3A22168, %f82;
	fma.rn.f32 	%f224, %f81, 0fA7C234C5, %f83;
	abs.f32 	%f56, %f54;
	setp.ltu.f32 	%p23, %f56, 0f47CE4780;
	@%p23 bra 	$L__BB1_95;
	setp.eq.f32 	%p24, %f56, 0f7F800000;
	@%p24 bra 	$L__BB1_94;
	mov.b32 	%r90, %f54;
	shl.b32 	%r139, %r90, 8;
	or.b32  	%r91, %r139, -2147483648;
	mov.b64 	%rd97, 0;
	mov.b32 	%r304, 0;
$L__BB1_90:
	.pragma "nounroll";
	mul.wide.u32 	%rd43, %r304, 4;
	add.s64 	%rd45, %rd44, %rd43;
	ld.global.nc.u32 	%r140, [%rd45];
	mad.wide.u32 	%rd46, %r140, %r91, %rd97;
	shr.u64 	%rd97, %rd46, 32;
	add.s64 	%rd47, %rd3, %rd43;
	st.local.u32 	[%rd47], %rd46;
	add.s32 	%r304, %r304, 1;
	setp.ne.s32 	%p25, %r304, 6;
	@%p25 bra 	$L__BB1_90;
	shr.u32 	%r141, %r90, 23;
	st.local.u32 	[%rd3+24], %rd97;
	and.b32  	%r94, %r141, 31;
	and.b32  	%r142, %r141, 224;
	add.s32 	%r143, %r142, -128;
	shr.u32 	%r144, %r143, 5;
	mul.wide.u32 	%rd48, %r144, 4;
	sub.s64 	%rd24, %rd3, %rd48;
	ld.local.u32 	%r305, [%rd24+24];
	ld.local.u32 	%r306, [%rd24+20];
	setp.eq.s32 	%p26, %r94, 0;
	@%p26 bra 	$L__BB1_93;
	shf.l.wrap.b32 	%r305, %r306, %r305, %r94;
	ld.local.u32 	%r145, [%rd24+16];
	shf.l.wrap.b32 	%r306, %r145, %r306, %r94;
$L__BB1_93:
	shr.u32 	%r146, %r305, 30;
	shf.l.wrap.b32 	%r147, %r306, %r305, 2;
	shl.b32 	%r148, %r306, 2;
	shr.u32 	%r149, %r147, 31;
	add.s32 	%r150, %r149, %r146;
	neg.s32 	%r151, %r150;
	setp.lt.s32 	%p27, %r90, 0;
	selp.b32 	%r307, %r151, %r150, %p27;
	xor.b32  	%r152, %r147, %r90;
	shr.s32 	%r153, %r147, 31;
	xor.b32  	%r154, %r153, %r147;
	xor.b32  	%r155, %r153, %r148;
	cvt.u64.u32 	%rd49, %r154;
	shl.b64 	%rd50, %rd49, 32;
	cvt.u64.u32 	%rd51, %r155;
	or.b64  	%rd52, %rd50, %rd51;
	cvt.rn.f64.s64 	%fd3, %rd52;
	mul.f64 	%fd4, %fd3, 0d3BF921FB54442D19;
	cvt.rn.f32.f64 	%f84, %fd4;
	neg.f32 	%f85, %f84;
	setp.lt.s32 	%p28, %r152, 0;
	selp.f32 	%f224, %f85, %f84, %p28;
	bra.uni 	$L__BB1_95;
$L__BB1_94:
	mov.f32 	%f86, 0f00000000;
	mul.rn.f32 	%f224, %f54, %f86;
	mov.b32 	%r307, 0;
$L__BB1_95:
	mul.rn.f32 	%f87, %f224, %f224;
	and.b32  	%r157, %r307, 1;
	setp.eq.b32 	%p29, %r157, 1;
	selp.f32 	%f88, 0f3F800000, %f224, %p29;
	fma.rn.f32 	%f89, %f87, %f88, 0f00000000;
	fma.rn.f32 	%f90, %f87, 0f37CBAC00, 0fBAB607ED;
	selp.f32 	%f91, %f90, 0fB94D4153, %p29;
	selp.f32 	%f92, 0f3D2AAABB, 0f3C0885E4, %p29;
	fma.rn.f32 	%f93, %f91, %f87, %f92;
	selp.f32 	%f94, 0fBEFFFFFF, 0fBE2AAAA8, %p29;
	fma.rn.f32 	%f95, %f93, %f87, %f94;
	fma.rn.f32 	%f96, %f95, %f89, %f88;
	and.b32  	%r158, %r307, 2;
	setp.eq.s32 	%p30, %r158, 0;
	mov.f32 	%f97, 0f00000000;
	sub.f32 	%f98, %f97, %f96;
	selp.f32 	%f223, %f96, %f98, %p30;
	st.global.f32 	[%rd21], %f223;
	add.s32 	%r303, %r303, 1;
	setp.ne.s32 	%p31, %r303, %r107;
	@%p31 bra 	$L__BB1_87;
$L__BB1_96:
	add.s32 	%r2, %r2, %r3;
	setp.lt.s32 	%p32, %r2, %r105;
	@%p32 bra 	$L__BB1_20;
$L__BB1_97:
	setp.ne.s32 	%p83, %r1, 0;
	@%p83 bra 	$L__BB1_99;
	cvta.to.global.u64 	%rd92, %rd25;
	atom.global.add.u32 	%r275, [%rd92], 1;
$L__BB1_99:
	ret;

}
	// .globl	_Z29kernel_cluster_launch_controlPfiPiS0_12WorkloadTypeii
.visible .entry _Z29kernel_cluster_launch_controlPfiPiS0_12WorkloadTypeii(
	.param .u64 .ptr .align 1 _Z29kernel_cluster_launch_controlPfiPiS0_12WorkloadTypeii_param_0,
	.param .u32 _Z29kernel_cluster_launch_controlPfiPiS0_12WorkloadTypeii_param_1,
	.param .u64 .ptr .align 1 _Z29kernel_cluster_launch_controlPfiPiS0_12WorkloadTypeii_param_2,
	.param .u64 .ptr .align 1 _Z29kernel_cluster_launch_controlPfiPiS0_12WorkloadTypeii_param_3,
	.param .u32 _Z29kernel_cluster_launch_controlPfiPiS0_12WorkloadTypeii_param_4,
	.param .u32 _Z29kernel_cluster_launch_controlPfiPiS0_12WorkloadTypeii_param_5,
	.param .u32 _Z29kernel_cluster_launch_controlPfiPiS0_12WorkloadTypeii_param_6
)
{
	.local .align 4 .b8 	__local_depot2[28];
	.reg .b64 	%SP;
	.reg .b64 	%SPL;
	.reg .pred 	%p<80>;
	.reg .b32 	%r<317>;
	.reg .b32 	%f<225>;
	.reg .b64 	%rd<117>;
	.reg .b64 	%fd<11>;
	// demoted variable
	.shared .align 16 .b8 _ZZ29kernel_cluster_launch_controlPfiPiS0_12WorkloadTypeiiE6result[16];
	// demoted variable
	.shared .align 8 .u64 _ZZ29kernel_cluster_launch_controlPfiPiS0_12WorkloadTypeiiE3bar;
	mov.u64 	%SPL, __local_depot2;
	ld.param.u64 	%rd37, [_Z29kernel_cluster_launch_controlPfiPiS0_12WorkloadTypeii_param_0];
	ld.param.u32 	%r96, [_Z29kernel_cluster_launch_controlPfiPiS0_12WorkloadTypeii_param_1];
	ld.param.u64 	%rd36, [_Z29kernel_cluster_launch_controlPfiPiS0_12WorkloadTypeii_param_3];
	ld.param.u32 	%r97, [_Z29kernel_cluster_launch_controlPfiPiS0_12WorkloadTypeii_param_4];
	ld.param.u32 	%r98, [_Z29kernel_cluster_launch_controlPfiPiS0_12WorkloadTypeii_param_5];
	cvta.to.global.u64 	%rd1, %rd37;
	add.u64 	%rd2, %SPL, 0;
	add.u64 	%rd3, %SPL, 0;
	add.u64 	%rd4, %SPL, 0;
	add.u64 	%rd5, %SPL, 0;
	add.u64 	%rd6, %SPL, 0;
	mov.u32 	%r1, %tid.x;
	mov.u32 	%r99, %tid.y;
	mov.u32 	%r100, %tid.z;
	mov.u32 	%r2, %ntid.x;
	mov.u32 	%r101, %ntid.y;
	mad.lo.s32 	%r102, %r100, %r101, %r99;
	mul.lo.s32 	%r103, %r102, %r2;
	or.b32  	%r3, %r103, %r1;
	setp.ne.s32 	%p1, %r3, 0;
	@%p1 bra 	$L__BB2_2;
	mov.u32 	%r104, _ZZ29kernel_cluster_launch_controlPfiPiS0_12WorkloadTypeiiE3bar;
	mov.b32 	%r105, 1;
	// begin inline asm
	mbarrier.init.shared.b64 [%r104], %r105;
	// end inline asm
$L__BB2_2:
	mov.u32 	%r290, %ctaid.x;
	shr.u32 	%r107, %r98, 31;
	add.s32 	%r108, %r98, %r107;
	shr.s32 	%r5, %r108, 1;
	shl.b32 	%r6, %r98, 2;
	and.b32  	%r7, %r98, 3;
	and.b32  	%r8, %r98, 2147483644;
	cvta.to.global.u64 	%rd7, %rd36;
	mov.b32 	%r289, 0;
	mov.u64 	%rd92, __cudart_i2opi_f;
$L__BB2_3:
	setp.ne.s32 	%p2, %r3, 0;
	bar.sync 	0;
	@%p2 bra 	$L__BB2_7;
	// begin inline asm
	fence.proxy.async::generic.acquire.sync_restrict::shared::cluster.cluster;
	// end inline asm
	// begin inline asm
	activemask.b32 %r109;
	// end inline asm
	mov.b32 	%r110, 0;
	mov.u32 	%r111, %r110;
	// begin inline asm
	{
	 .reg .pred p;
	  elect.sync %r110|p, %r109;
	 @p mov.s32 %r111, 1;
	}
	// end inline asm
	setp.eq.s32 	%p3, %r111, 0;
	@%p3 bra 	$L__BB2_6;
	mov.u32 	%r115, _ZZ29kernel_cluster_launch_controlPfiPiS0_12WorkloadTypeiiE6result;
	mov.u32 	%r116, _ZZ29kernel_cluster_launch_controlPfiPiS0_12WorkloadTypeiiE3bar;
	// begin inline asm
	clusterlaunchcontrol.try_cancel.async.shared::cta.mbarrier::complete_tx::bytes.b128 [%r115], [%r116];
	// end inline asm
$L__BB2_6:
	mov.u32 	%r117, _ZZ29kernel_cluster_launch_controlPfiPiS0_12WorkloadTypeiiE3bar;
	mov.b32 	%r118, 16;
	// begin inline asm
	mbarrier.arrive.expect_tx.relaxed.cta.shared::cta.b64 %rd43, [%r117], %r118;
	// end inline asm
$L__BB2_7:
	mad.lo.s32 	%r11, %r290, %r2, %r1;
	setp.ge.s32 	%p4, %r11, %r96;
	setp.lt.s32 	%p5, %r11, 0;
	or.pred  	%p6, %p4, %p5;
	@%p6 bra 	$L__BB2_86;
	setp.gt.s32 	%p7, %r97, 2;
	@%p7 bra 	$L__BB2_17;
	setp.eq.s32 	%p11, %r97, 0;
	@%p11 bra 	$L__BB2_94;
	setp.eq.s32 	%p12, %r97, 1;
	@%p12 bra 	$L__BB2_26;
	setp.eq.s32 	%p13, %r97, 2;
	@%p13 bra 	$L__BB2_12;
	bra.uni 	$L__BB2_86;
$L__BB2_12:
	setp.lt.s32 	%p52, %r98, 1;
	@%p52 bra 	$L__BB2_86;
	mul.wide.u32 	%rd78, %r11, 4;
	add.s64 	%rd8, %rd1, %rd78;
	ld.global.f32 	%f209, [%rd8];
	mov.b32 	%r292, 0;
$L__BB2_14:
	mul.f32 	%f6, %f209, 0f40200000;
	mul.f32 	%f137, %f6, 0f3F22F983;
	cvt.rni.s32.f32 	%r296, %f137;
	cvt.rn.f32.s32 	%f138, %r296;
	fma.rn.f32 	%f139, %f138, 0fBFC90FDA, %f6;
	fma.rn.f32 	%f140, %f138, 0fB3A22168, %f139;
	fma.rn.f32 	%f210, %f138, 0fA7C234C5, %f140;
	abs.f32 	%f8, %f6;
	setp.ltu.f32 	%p53, %f8, 0f47CE4780;
	@%p53 bra 	$L__BB2_40;
	setp.neu.f32 	%p54, %f8, 0f7F800000;
	@%p54 bra 	$L__BB2_35;
	mov.f32 	%f143, 0f00000000;
	mul.rn.f32 	%f210, %f6, %f143;
	mov.b32 	%r296, 0;
	bra.uni 	$L__BB2_40;
$L__BB2_17:
	setp.eq.s32 	%p8, %r97, 3;
	@%p8 bra 	$L__BB2_49;
	setp.eq.s32 	%p9, %r97, 4;
	@%p9 bra 	$L__BB2_60;
	setp.eq.s32 	%p10, %r97, 5;
	@%p10 bra 	$L__BB2_20;
	bra.uni 	$L__BB2_86;
$L__BB2_20:
	and.b32  	%r119, %r11, 1;
	setp.eq.b32 	%p14, %r119, 1;
	not.pred 	%p15, %p14;
	@%p15 bra 	$L__BB2_69;
	setp.lt.s32 	%p16, %r98, 2;
	@%p16 bra 	$L__BB2_86;
	mul.wide.u32 	%rd44, %r11, 4;
	add.s64 	%rd21, %rd1, %rd44;
	ld.global.f32 	%f220, [%rd21];
	mov.b32 	%r312, 0;
$L__BB2_23:
	mul.f32 	%f48, %f220, 0f40200000;
	mul.f32 	%f61, %f48, 0f3F22F983;
	cvt.rni.s32.f32 	%r316, %f61;
	cvt.rn.f32.s32 	%f62, %r316;
	fma.rn.f32 	%f63, %f62, 0fBFC90FDA, %f48;
	fma.rn.f32 	%f64, %f62, 0fB3A22168, %f63;
	fma.rn.f32 	%f221, %f62, 0fA7C234C5, %f64;
	abs.f32 	%f50, %f48;
	setp.ltu.f32 	%p17, %f50, 0f47CE4780;
	@%p17 bra 	$L__BB2_85;
	setp.neu.f32 	%p18, %f50, 0f7F800000;
	@%p18 bra 	$L__BB2_80;
	mov.f32 	%f67, 0f00000000;
	mul.rn.f32 	%f221, %f48, %f67;
	mov.b32 	%r316, 0;
	bra.uni 	$L__BB2_85;
$L__BB2_26:
	setp.lt.s32 	%p70, %r98, 1;
	@%p70 bra 	$L__BB2_86;
	setp.lt.u32 	%p71, %r98, 4;
	mul.wide.u32 	%rd101, %r11, 4;
	add.s64 	%rd9, %rd1, %rd101;
	ld.global.f32 	%f224, [%rd9];
	@%p71 bra 	$L__BB2_30;
	mov.b32 	%r291, 0;
$L__BB2_29:
	fma.rn.f32 	%f189, %f224, 0f40200000, 0f3F800000;
	mul.f32 	%f190, %f189, %f189;
	sqrt.rn.f32 	%f191, %f190;
	fma.rn.f32 	%f192, %f191, 0f40200000, 0f3F800000;
	mul.f32 	%f193, %f192, %f192;
	sqrt.rn.f32 	%f194, %f193;
	fma.rn.f32 	%f195, %f194, 0f40200000, 0f3F800000;
	mul.f32 	%f196, %f195, %f195;
	sqrt.rn.f32 	%f197, %f196;
	fma.rn.f32 	%f198, %f197, 0f40200000, 0f3F800000;
	mul.f32 	%f199, %f198, %f198;
	sqrt.rn.f32 	%f224, %f199;
	add.s32 	%r291, %r291, 4;
	setp.eq.s32 	%p72, %r291, %r8;
	@%p72 bra 	$L__BB2_30;
	bra.uni 	$L__BB2_29;
$L__BB2_30:
	setp.eq.s32 	%p73, %r7, 0;
	@%p73 bra 	$L__BB2_34;
	setp.eq.s32 	%p74, %r7, 1;
	fma.rn.f32 	%f200, %f224, 0f40200000, 0f3F800000;
	mul.f32 	%f201, %f200, %f200;
	sqrt.rn.f32 	%f224, %f201;
	@%p74 bra 	$L__BB2_34;
	setp.eq.s32 	%p75, %r7, 2;
	fma.rn.f32 	%f202, %f224, 0f40200000, 0f3F800000;
	mul.f32 	%f203, %f202, %f202;
	sqrt.rn.f32 	%f224, %f203;
	@%p75 bra 	$L__BB2_34;
	fma.rn.f32 	%f204, %f224, 0f40200000, 0f3F800000;
	mul.f32 	%f205, %f204, %f204;
	sqrt.rn.f32 	%f224, %f205;
$L__BB2_34:
	st.global.f32 	[%rd9], %f224;
	bra.uni 	$L__BB2_86;
$L__BB2_35:
	mov.b32 	%r16, %f6;
	shl.b32 	%r237, %r16, 8;
	or.b32  	%r17, %r237, -2147483648;
	mov.b64 	%rd110, 0;
	mov.b32 	%r293, 0;
$L__BB2_36:
	.pragma "nounroll";
	mul.wide.u32 	%rd80, %r293, 4;
	mov.u64 	%rd81, __cudart_i2opi_f;
	add.s64 	%rd82, %rd81, %rd80;
	ld.global.nc.u32 	%r238, [%rd82];
	mad.wide.u32 	%rd83, %r238, %r17, %rd110;
	shr.u64 	%rd110, %rd83, 32;
	add.s64 	%rd84, %rd6, %rd80;
	st.local.u32 	[%rd84], %rd83;
	add.s32 	%r293, %r293, 1;
	setp.ne.s32 	%p55, %r293, 6;
	@%p55 bra 	$L__BB2_36;
	shr.u32 	%r239, %r16, 23;
	st.local.u32 	[%rd6+24], %rd110;
	and.b32  	%r20, %r239, 31;
	and.b32  	%r240, %r239, 224;
	add.s32 	%r241, %r240, -128;
	shr.u32 	%r242, %r241, 5;
	mul.wide.u32 	%rd85, %r242, 4;
	sub.s64 	%rd12, %rd6, %rd85;
	ld.local.u32 	%r294, [%rd12+24];
	ld.local.u32 	%r295, [%rd12+20];
	setp.eq.s32 	%p56, %r20, 0;
	@%p56 bra 	$L__BB2_39;
	shf.l.wrap.b32 	%r294, %r295, %r294, %r20;
	ld.local.u32 	%r243, [%rd12+16];
	shf.l.wrap.b32 	%r295, %r243, %r295, %r20;
$L__BB2_39:
	shr.u32 	%r244, %r294, 30;
	shf.l.wrap.b32 	%r245, %r295, %r294, 2;
	shl.b32 	%r246, %r295, 2;
	shr.u32 	%r247, %r245, 31;
	add.s32 	%r248, %r247, %r244;
	neg.s32 	%r249, %r248;
	setp.lt.s32 	%p57, %r16, 0;
	selp.b32 	%r296, %r249, %r248, %p57;
	xor.b32  	%r250, %r245, %r16;
	shr.s32 	%r251, %r245, 31;
	xor.b32  	%r252, %r251, %r245;
	xor.b32  	%r253, %r251, %r246;
	cvt.u64.u32 	%rd86, %r252;
	shl.b64 	%rd87, %rd86, 32;
	cvt.u64.u32 	%rd88, %r253;
	or.b64  	%rd89, %rd87, %rd88;
	cvt.rn.f64.s64 	%fd7, %rd89;
	mul.f64 	%fd8, %fd7, 0d3BF921FB54442D19;
	cvt.rn.f32.f64 	%f141, %fd8;
	neg.f32 	%f142, %f141;
	setp.lt.s32 	%p58, %r250, 0;
	selp.f32 	%f210, %f142, %f141, %p58;
$L__BB2_40:
	mul.rn.f32 	%f144, %f210, %f210;
	and.b32  	%r255, %r296, 1;
	setp.eq.b32 	%p59, %r255, 1;
	selp.f32 	%f145, 0f3F800000, %f210, %p59;
	fma.rn.f32 	%f146, %f144, %f145, 0f00000000;
	fma.rn.f32 	%f147, %f144, 0f37CBAC00, 0fBAB607ED;
	selp.f32 	%f148, %f147, 0fB94D4153, %p59;
	selp.f32 	%f149, 0f3D2AAABB, 0f3C0885E4, %p59;
	fma.rn.f32 	%f150, %f148, %f144, %f149;
	selp.f32 	%f151, 0fBEFFFFFF, 0fBE2AAAA8, %p59;
	fma.rn.f32 	%f152, %f150, %f144, %f151;
	fma.rn.f32 	%f153, %f152, %f146, %f145;
	and.b32  	%r256, %r296, 2;
	setp.eq.s32 	%p60, %r256, 0;
	mov.f32 	%f154, 0f00000000;
	sub.f32 	%f155, %f154, %f153;
	selp.f32 	%f12, %f153, %f155, %p60;
	mul.f32 	%f156, %f12, 0f3F22F983;
	cvt.rni.s32.f32 	%r300, %f156;
	cvt.rn.f32.s32 	%f157, %r300;
	fma.rn.f32 	%f158, %f157, 0fBFC90FDA, %f12;
	fma.rn.f32 	%f159, %f157, 0fB3A22168, %f158;
	fma.rn.f32 	%f211, %f157, 0fA7C234C5, %f159;
	abs.f32 	%f14, %f12;
	setp.ltu.f32 	%p61, %f14, 0f47CE4780;
	@%p61 bra 	$L__BB2_48;
	setp.neu.f32 	%p62, %f14, 0f7F800000;
	@%p62 bra 	$L__BB2_43;
	mov.f32 	%f162, 0f00000000;
	mul.rn.f32 	%f211, %f12, %f162;
	mov.b32 	%r300, 0;
	bra.uni 	$L__BB2_48;
$L__BB2_43:
	mov.b32 	%r30, %f12;
	shl.b32 	%r258, %r30, 8;
	or.b32  	%r31, %r258, -2147483648;
	mov.b64 	%rd111, 0;
	mov.b32 	%r297, 0;
$L__BB2_44:
	.pragma "nounroll";
	mul.wide.u32 	%rd91, %r297, 4;
	add.s64 	%rd93, %rd92, %rd91;
	ld.global.nc.u32 	%r259, [%rd93];
	mad.wide.u32 	%rd94, %r259, %r31, %rd111;
	shr.u64 	%rd111, %rd94, 32;
	add.s64 	%rd95, %rd5, %rd91;
	st.local.u32 	[%rd95], %rd94;
	add.s32 	%r297, %r297, 1;
	setp.ne.s32 	%p63, %r297, 6;
	@%p63 bra 	$L__BB2_44;
	shr.u32 	%r260, %r30, 23;
	st.local.u32 	[%rd5+24], %rd111;
	and.b32  	%r34, %r260, 31;
	and.b32  	%r261, %r260, 224;
	add.s32 	%r262, %r261, -128;
	shr.u32 	%r263, %r262, 5;
	mul.wide.u32 	%rd96, %r263, 4;
	sub.s64 	%rd15, %rd5, %rd96;
	ld.local.u32 	%r298, [%rd15+24];
	ld.local.u32 	%r299, [%rd15+20];
	setp.eq.s32 	%p64, %r34, 0;
	@%p64 bra 	$L__BB2_47;
	shf.l.wrap.b32 	%r298, %r299, %r298, %r34;
	ld.local.u32 	%r264, [%rd15+16];
	shf.l.wrap.b32 	%r299, %r264, %r299, %r34;
$L__BB2_47:
	shr.u32 	%r265, %r298, 30;
	shf.l.wrap.b32 	%r266, %r299, %r298, 2;
	shl.b32 	%r267, %r299, 2;
	shr.u32 	%r268, %r266, 31;
	add.s32 	%r269, %r268, %r265;
	neg.s32 	%r270, %r269;
	setp.lt.s32 	%p65, %r30, 0;
	selp.b32 	%r300, %r270, %r269, %p65;
	xor.b32  	%r271, %r266, %r30;
	shr.s32 	%r272, %r266, 31;
	xor.b32  	%r273, %r272, %r266;
	xor.b32  	%r274, %r272, %r267;
	cvt.u64.u32 	%rd97, %r273;
	shl.b64 	%rd98, %rd97, 32;
	cvt.u64.u32 	%rd99, %r274;
	or.b64  	%rd100, %rd98, %rd99;
	cvt.rn.f64.s64 	%fd9, %rd100;
	mul.f64 	%fd10, %fd9, 0d3BF921FB54442D19;
	cvt.rn.f32.f64 	%f160, %fd10;
	neg.f32 	%f161, %f160;
	setp.lt.s32 	%p66, %r271, 0;
	selp.f32 	%f211, %f161, %f160, %p66;
$L__BB2_48:
	add.s32 	%r276, %r300, 1;
	mul.rn.f32 	%f163, %f211, %f211;
	and.b32  	%r277, %r300, 1;
	setp.eq.b32 	%p67, %r277, 1;
	selp.f32 	%f164, %f211, 0f3F800000, %p67;
	fma.rn.f32 	%f165, %f163, %f164, 0f00000000;
	fma.rn.f32 	%f166, %f163, 0f37CBAC00, 0fBAB607ED;
	selp.f32 	%f167, 0fB94D4153, %f166, %p67;
	selp.f32 	%f168, 0f3C0885E4, 0f3D2AAABB, %p67;
	fma.rn.f32 	%f169, %f167, %f163, %f168;
	selp.f32 	%f170, 0fBE2AAAA8, 0fBEFFFFFF, %p67;
	fma.rn.f32 	%f171, %f169, %f163, %f170;
	fma.rn.f32 	%f172, %f171, %f165, %f164;
	and.b32  	%r278, %r276, 2;
	setp.eq.s32 	%p68, %r278, 0;
	mov.f32 	%f173, 0f00000000;
	sub.f32 	%f174, %f173, %f172;
	selp.f32 	%f175, %f172, %f174, %p68;
	mul.f32 	%f176, %f12, 0f3C23D70A;
	fma.rn.f32 	%f177, %f176, 0f3BBB989D, 0f3F000000;
	cvt.sat.f32.f32 	%f178, %f177;
	mov.f32 	%f179, 0f4B400001;
	mov.f32 	%f180, 0f437C0000;
	fma.rm.f32 	%f181, %f178, %f180, %f179;
	add.f32 	%f182, %f181, 0fCB40007F;
	neg.f32 	%f183, %f182;
	fma.rn.f32 	%f184, %f176, 0f3FB8AA3B, %f183;
	fma.rn.f32 	%f185, %f176, 0f32A57060, %f184;
	mov.b32 	%r279, %f181;
	shl.b32 	%r280, %r279, 23;
	mov.b32 	%f186, %r280;
	ex2.approx.ftz.f32 	%f187, %f185;
	fma.rn.f32 	%f209, %f187, %f186, %f175;
	st.global.f32 	[%rd8], %f209;
	add.s32 	%r292, %r292, 1;
	setp.eq.s32 	%p69, %r292, %r98;
	@%p69 bra 	$L__BB2_86;
	bra.uni 	$L__BB2_14;
$L__BB2_49:
	and.b32  	%r216, %r11, 7;
	setp.eq.s32 	%p42, %r216, 0;
	selp.b32 	%r44, %r6, %r98, %p42;
	setp.lt.s32 	%p43, %r44, 1;
	@%p43 bra 	$L__BB2_86;
	mul.wide.u32 	%rd66, %r11, 4;
	add.s64 	%rd16, %rd1, %rd66;
	ld.global.f32 	%f212, [%rd16];
	mov.b32 	%r301, 0;
$L__BB2_51:
	cvt.rn.f32.u32 	%f21, %r301;
	mul.f32 	%f117, %f21, 0f3F22F983;
	cvt.rni.s32.f32 	%r305, %f117;
	cvt.rn.f32.s32 	%f118, %r305;
	fma.rn.f32 	%f119, %f118, 0fBFC90FDA, %f21;
	fma.rn.f32 	%f120, %f118, 0fB3A22168, %f119;
	fma.rn.f32 	%f213, %f118, 0fA7C234C5, %f120;
	abs.f32 	%f23, %f21;
	setp.ltu.f32 	%p44, %f23, 0f47CE4780;
	@%p44 bra 	$L__BB2_59;
	setp.neu.f32 	%p45, %f23, 0f7F800000;
	@%p45 bra 	$L__BB2_54;
	mov.f32 	%f123, 0f00000000;
	mul.rn.f32 	%f213, %f21, %f123;
	mov.b32 	%r305, 0;
	bra.uni 	$L__BB2_59;
$L__BB2_54:
	mov.b32 	%r47, %f21;
	shl.b32 	%r219, %r47, 8;
	or.b32  	%r48, %r219, -2147483648;
	mov.b64 	%rd112, 0;
	mov.b32 	%r302, 0;
$L__BB2_55:
	.pragma "nounroll";
	mul.wide.u32 	%rd68, %r302, 4;
	mov.u64 	%rd69, __cudart_i2opi_f;
	add.s64 	%rd70, %rd69, %rd68;
	ld.global.nc.u32 	%r220, [%rd70];
	mad.wide.u32 	%rd71, %r220, %r48, %rd112;
	shr.u64 	%rd112, %rd71, 32;
	add.s64 	%rd72, %rd4, %rd68;
	st.local.u32 	[%rd72], %rd71;
	add.s32 	%r302, %r302, 1;
	setp.ne.s32 	%p46, %r302, 6;
	@%p46 bra 	$L__BB2_55;
	shr.u32 	%r221, %r47, 23;
	st.local.u32 	[%rd4+24], %rd112;
	and.b32  	%r51, %r221, 31;
	add.s32 	%r222, %r221, -128;
	shr.u32 	%r223, %r222, 5;
	mul.wide.u32 	%rd73, %r223, 4;
	sub.s64 	%rd19, %rd4, %rd73;
	ld.local.u32 	%r303, [%rd19+24];
	ld.local.u32 	%r304, [%rd19+20];
	setp.eq.s32 	%p47, %r51, 0;
	@%p47 bra 	$L__BB2_58;
	shf.l.wrap.b32 	%r303, %r304, %r303, %r51;
	ld.local.u32 	%r224, [%rd19+16];
	shf.l.wrap.b32 	%r304, %r224, %r304, %r51;
$L__BB2_58:
	shr.u32 	%r225, %r303, 30;
	shf.l.wrap.b32 	%r226, %r304, %r303, 2;
	shl.b32 	%r227, %r304, 2;
	shr.u32 	%r228, %r226, 31;
	add.s32 	%r305, %r228, %r225;
	shr.s32 	%r229, %r226, 31;
	xor.b32  	%r230, %r229, %r226;
	xor.b32  	%r231, %r229, %r227;
	cvt.u64.u32 	%rd74, %r230;
	shl.b64 	%rd75, %rd74, 32;
	cvt.u64.u32 	%rd76, %r231;
	or.b64  	%rd77, %rd75, %rd76;
	cvt.rn.f64.s64 	%fd5, %rd77;
	mul.f64 	%fd6, %fd5, 0d3BF921FB54442D19;
	cvt.rn.f32.f64 	%f121, %fd6;
	neg.f32 	%f122, %f121;
	setp.lt.s32 	%p48, %r226, 0;
	selp.f32 	%f213, %f122, %f121, %p48;
$L__BB2_59:
	mul.rn.f32 	%f124, %f213, %f213;
	and.b32  	%r233, %r305, 1;
	setp.eq.b32 	%p49, %r233, 1;
	selp.f32 	%f125, 0f3F800000, %f213, %p49;
	fma.rn.f32 	%f126, %f124, %f125, 0f00000000;
	fma.rn.f32 	%f127, %f124, 0f37CBAC00, 0fBAB607ED;
	selp.f32 	%f128, %f127, 0fB94D4153, %p49;
	selp.f32 	%f129, 0f3D2AAABB, 0f3C0885E4, %p49;
	fma.rn.f32 	%f130, %f128, %f124, %f129;
	selp.f32 	%f131, 0fBEFFFFFF, 0fBE2AAAA8, %p49;
	fma.rn.f32 	%f132, %f130, %f124, %f131;
	fma.rn.f32 	%f133, %f132, %f126, %f125;
	and.b32  	%r234, %r305, 2;
	setp.eq.s32 	%p50, %r234, 0;
	mov.f32 	%f134, 0f00000000;
	sub.f32 	%f135, %f134, %f133;
	selp.f32 	%f136, %f133, %f135, %p50;
	fma.rn.f32 	%f212, %f212, 0f40200000, %f136;
	st.global.f32 	[%rd16], %f212;
	add.s32 	%r301, %r301, 1;
	setp.eq.s32 	%p51, %r301, %r44;
	@%p51 bra 	$L__BB2_86;
	bra.uni 	$L__BB2_51;
$L__BB2_60:
	setp.lt.s32 	%p36, %r98, 1;
	mul.wide.u32 	%rd65, %r11, 4;
	add.s64 	%rd20, %rd1, %rd65;
	ld.global.f32 	%f217, [%rd20];
	@%p36 bra 	$L__BB2_68;
	setp.lt.u32 	%p37, %r98, 4;
	@%p37 bra 	$L__BB2_64;
	mov.b32 	%r306, 0;
$L__BB2_63:
	cvt.rzi.s32.f32 	%r167, %f217;
	mul.hi.s32 	%r168, %r167, 274877907;
	shr.u32 	%r169, %r168, 31;
	shr.s32 	%r170, %r168, 6;
	add.s32 	%r171, %r170, %r169;
	mul.lo.s32 	%r172, %r171, 1000;
	sub.s32 	%r173, %r167, %r172;
	cvt.rn.f32.s32 	%f100, %r173;
	mul.f32 	%f101, %f100, 0f3A83126F;
	fma.rn.f32 	%f102, %f217, 0f40200000, %f101;
	cvt.rzi.s32.f32 	%r174, %f102;
	mul.hi.s32 	%r175, %r174, 274877907;
	shr.u32 	%r176, %r175, 31;
	shr.s32 	%r177, %r175, 6;
	add.s32 	%r178, %r177, %r176;
	mul.lo.s32 	%r179, %r178, 1000;
	sub.s32 	%r180, %r174, %r179;
	cvt.rn.f32.s32 	%f103, %r180;
	mul.f32 	%f104, %f103, 0f3A83126F;
	fma.rn.f32 	%f105, %f102, 0f40200000, %f104;
	cvt.rzi.s32.f32 	%r181, %f105;
	mul.hi.s32 	%r182, %r181, 274877907;
	shr.u32 	%r183, %r182, 31;
	shr.s32 	%r184, %r182, 6;
	add.s32 	%r185, %r184, %r183;
	mul.lo.s32 	%r186, %r185, 1000;
	sub.s32 	%r187, %r181, %r186;
	cvt.rn.f32.s32 	%f106, %r187;
	mul.f32 	%f107, %f106, 0f3A83126F;
	fma.rn.f32 	%f108, %f105, 0f40200000, %f107;
	cvt.rzi.s32.f32 	%r188, %f108;
	mul.hi.s32 	%r189, %r188, 274877907;
	shr.u32 	%r190, %r189, 31;
	shr.s32 	%r191, %r189, 6;
	add.s32 	%r192, %r191, %r190;
	mul.lo.s32 	%r193, %r192, 1000;
	sub.s32 	%r194, %r188, %r193;
	cvt.rn.f32.s32 	%f109, %r194;
	mul.f32 	%f110, %f109, 0f3A83126F;
	fma.rn.f32 	%f217, %f108, 0f40200000, %f110;
	add.s32 	%r306, %r306, 4;
	setp.ne.s32 	%p38, %r306, %r8;
	@%p38 bra 	$L__BB2_63;
$L__BB2_64:
	setp.eq.s32 	%p39, %r7, 0;
	@%p39 bra 	$L__BB2_68;
	setp.eq.s32 	%p40, %r7, 1;
	cvt.rzi.s32.f32 	%r195, %f217;
	mul.hi.s32 	%r196, %r195, 274877907;
	shr.u32 	%r197, %r196, 31;
	shr.s32 	%r198, %r196, 6;
	add.s32 	%r199, %r198, %r197;
	mul.lo.s32 	%r200, %r199, 1000;
	sub.s32 	%r201, %r195, %r200;
	cvt.rn.f32.s32 	%f111, %r201;
	mul.f32 	%f112, %f111, 0f3A83126F;
	fma.rn.f32 	%f217, %f217, 0f40200000, %f112;
	@%p40 bra 	$L__BB2_68;
	setp.eq.s32 	%p41, %r7, 2;
	cvt.rzi.s32.f32 	%r202, %f217;
	mul.hi.s32 	%r203, %r202, 274877907;
	shr.u32 	%r204, %r203, 31;
	shr.s32 	%r205, %r203, 6;
	add.s32 	%r206, %r205, %r204;
	mul.lo.s32 	%r207, %r206, 1000;
	sub.s32 	%r208, %r202, %r207;
	cvt.rn.f32.s32 	%f113, %r208;
	mul.f32 	%f114, %f113, 0f3A83126F;
	fma.rn.f32 	%f217, %f217, 0f40200000, %f114;
	@%p41 bra 	$L__BB2_68;
	cvt.rzi.s32.f32 	%r209, %f217;
	mul.hi.s32 	%r210, %r209, 274877907;
	shr.u32 	%r211, %r210, 31;
	shr.s32 	%r212, %r210, 6;
	add.s32 	%r213, %r212, %r211;
	mul.lo.s32 	%r214, %r213, 1000;
	sub.s32 	%r215, %r209, %r214;
	cvt.rn.f32.s32 	%f115, %r215;
	mul.f32 	%f116, %f115, 0f3A83126F;
	fma.rn.f32 	%f217, %f217, 0f40200000, %f116;
$L__BB2_68:
	st.global.f32 	[%rd20], %f217;
	bra.uni 	$L__BB2_86;
$L__BB2_69:
	setp.lt.s32 	%p26, %r98, 1;
	@%p26 bra 	$L__BB2_86;
	mul.wide.u32 	%rd53, %r11, 4;
	add.s64 	%rd22, %rd1, %rd53;
	ld.global.f32 	%f218, [%rd22];
	mov.b32 	%r307, 0;
$L__BB2_71:
	mul.f32 	%f40, %f218, 0f40200000;
	mul.f32 	%f80, %f40, 0f3F22F983;
	cvt.rni.s32.f32 	%r311, %f80;
	cvt.rn.f32.s32 	%f81, %r311;
	fma.rn.f32 	%f82, %f81, 0fBFC90FDA, %f40;
	fma.rn.f32 	%f83, %f81, 0fB3A22168, %f82;
	fma.rn.f32 	%f219, %f81, 0fA7C234C5, %f83;
	abs.f32 	%f42, %f40;
	setp.ltu.f32 	%p27, %f42, 0f47CE4780;
	@%p27 bra 	$L__BB2_79;
	setp.neu.f32 	%p28, %f42, 0f7F800000;
	@%p28 bra 	$L__BB2_74;
	mov.f32 	%f86, 0f00000000;
	mul.rn.f32 	%f219, %f40, %f86;
	mov.b32 	%r311, 0;
	bra.uni 	$L__BB2_79;
$L__BB2_74:
	mov.b32 	%r65, %f40;
	shl.b32 	%r146, %r65, 8;
	or.b32  	%r66, %r146, -2147483648;
	mov.b64 	%rd113, 0;
	mov.b32 	%r308, 0;
$L__BB2_75:
	.pragma "nounroll";
	mul.wide.u32 	%rd55, %r308, 4;
	mov.u64 	%rd56, __cudart_i2opi_f;
	add.s64 	%rd57, %rd56, %rd55;
	ld.global.nc.u32 	%r147, [%rd57];
	mad.wide.u32 	%rd58, %r147, %r66, %rd113;
	shr.u64 	%rd113, %rd58, 32;
	add.s64 	%rd59, %rd3, %rd55;
	st.local.u32 	[%rd59], %rd58;
	add.s32 	%r308, %r308, 1;
	setp.ne.s32 	%p29, %r308, 6;
	@%p29 bra 	$L__BB2_75;
	shr.u32 	%r148, %r65, 23;
	st.local.u32 	[%rd3+24], %rd113;
	and.b32  	%r69, %r148, 31;
	and.b32  	%r149, %r148, 224;
	add.s32 	%r150, %r149, -128;
	shr.u32 	%r151, %r150, 5;
	mul.wide.u32 	%rd60, %r151, 4;
	sub.s64 	%rd25, %rd3, %rd60;
	ld.local.u32 	%r309, [%rd25+24];
	ld.local.u32 	%r310, [%rd25+20];
	setp.eq.s32 	%p30, %r69, 0;
	@%p30 bra 	$L__BB2_78;
	shf.l.wrap.b32 	%r309, %r310, %r309, %r69;
	ld.local.u32 	%r152, [%rd25+16];
	shf.l.wrap.b32 	%r310, %r152, %r310, %r69;
$L__BB2_78:
	shr.u32 	%r153, %r309, 30;
	shf.l.wrap.b32 	%r154, %r310, %r309, 2;
	shl.b32 	%r155, %r310, 2;
	shr.u32 	%r156, %r154, 31;
	add.s32 	%r157, %r156, %r153;
	neg.s32 	%r158, %r157;
	setp.lt.s32 	%p31, %r65, 0;
	selp.b32 	%r311, %r158, %r157, %p31;
	xor.b32  	%r159, %r154, %r65;
	shr.s32 	%r160, %r154, 31;
	xor.b32  	%r161, %r160, %r154;
	xor.b32  	%r162, %r160, %r155;
	cvt.u64.u32 	%rd61, %r161;
	shl.b64 	%rd62, %rd61, 32;
	cvt.u64.u32 	%rd63, %r162;
	or.b64  	%rd64, %rd62, %rd63;
	cvt.rn.f64.s64 	%fd3, %rd64;
	mul.f64 	%fd4, %fd3, 0d3BF921FB54442D19;
	cvt.rn.f32.f64 	%f84, %fd4;
	neg.f32 	%f85, %f84;
	setp.lt.s32 	%p32, %r159, 0;
	selp.f32 	%f219, %f85, %f84, %p32;
$L__BB2_79:
	mul.rn.f32 	%f87, %f219, %f219;
	and.b32  	%r164, %r311, 1;
	setp.eq.b32 	%p33, %r164, 1;
	selp.f32 	%f88, 0f3F800000, %f219, %p33;
	fma.rn.f32 	%f89, %f87, %f88, 0f00000000;
	fma.rn.f32 	%f90, %f87, 0f37CBAC00, 0fBAB607ED;
	selp.f32 	%f91, %f90, 0fB94D4153, %p33;
	selp.f32 	%f92, 0f3D2AAABB, 0f3C0885E4, %p33;
	fma.rn.f32 	%f93, %f91, %f87, %f92;
	selp.f32 	%f94, 0fBEFFFFFF, 0fBE2AAAA8, %p33;
	fma.rn.f32 	%f95, %f93, %f87, %f94;
	fma.rn.f32 	%f96, %f95, %f89, %f88;
	and.b32  	%r165, %r311, 2;
	setp.eq.s32 	%p34, %r165, 0;
	mov.f32 	%f97, 0f00000000;
	sub.f32 	%f98, %f97, %f96;
	selp.f32 	%f218, %f96, %f98, %p34;
	st.global.f32 	[%rd22], %f218;
	add.s32 	%r307, %r307, 1;
	setp.eq.s32 	%p35, %r307, %r98;
	@%p35 bra 	$L__BB2_86;
	bra.uni 	$L__BB2_71;
$L__BB2_80:
	mov.b32 	%r81, %f48;
	mov.b64 	%rd116, 0;
	mov.b32 	%r313, 0;
	mov.u64 	%rd114, __cudart_i2opi_f;
	mov.u64 	%rd115, %rd2;
$L__BB2_81:
	.pragma "nounroll";
	ld.global.nc.u32 	%r122, [%rd114];
	shl.b32 	%r123, %r81, 8;
	or.b32  	%r124, %r123, -2147483648;
	mad.wide.u32 	%rd47, %r122, %r124, %rd116;
	shr.u64 	%rd116, %rd47, 32;
	st.local.u32 	[%rd115], %rd47;
	add.s32 	%r313, %r313, 1;
	add.s64 	%rd115, %rd115, 4;
	add.s64 	%rd114, %rd114, 4;
	setp.ne.s32 	%p19, %r313, 6;
	@%p19 bra 	$L__BB2_81;
	shr.u32 	%r125, %r81, 23;
	st.local.u32 	[%rd2+24], %rd116;
	and.b32  	%r84, %r125, 31;
	and.b32  	%r126, %r125, 224;
	add.s32 	%r127, %r126, -128;
	shr.u32 	%r128, %r127, 5;
	mul.wide.u32 	%rd48, %r128, 4;
	sub.s64 	%rd32, %rd2, %rd48;
	ld.local.u32 	%r314, [%rd32+24];
	ld.local.u32 	%r315, [%rd32+20];
	setp.eq.s32 	%p20, %r84, 0;
	@%p20 bra 	$L__BB2_84;
	shf.l.wrap.b32 	%r314, %r315, %r314, %r84;
	ld.local.u32 	%r129, [%rd32+16];
	shf.l.wrap.b32 	%r315, %r129, %r315, %r84;
$L__BB2_84:
	shr.u32 	%r130, %r314, 30;
	shf.l.wrap.b32 	%r131, %r315, %r314, 2;
	shl.b32 	%r132, %r315, 2;
	shr.u32 	%r133, %r131, 31;
	add.s32 	%r134, %r133, %r130;
	neg.s32 	%r135, %r134;
	setp.lt.s32 	%p21, %r81, 0;
	selp.b32 	%r316, %r135, %r134, %p21;
	xor.b32  	%r136, %r131, %r81;
	shr.s32 	%r137, %r131, 31;
	xor.b32  	%r138, %r137, %r131;
	xor.b32  	%r139, %r137, %r132;
	cvt.u64.u32 	%rd49, %r138;
	shl.b64 	%rd50, %rd49, 32;
	cvt.u64.u32 	%rd51, %r139;
	or.b64  	%rd52, %rd50, %rd51;
	cvt.rn.f64.s64 	%fd1, %rd52;
	mul.f64 	%fd2, %fd1, 0d3BF921FB54442D19;
	cvt.rn.f32.f64 	%f65, %fd2;
	neg.f32 	%f66, %f65;
	setp.lt.s32 	%p22, %r136, 0;
	selp.f32 	%f221, %f66, %f65, %p22;
$L__BB2_85:
	add.s32 	%r141, %r316, 1;
	mul.rn.f32 	%f68, %f221, %f221;
	and.b32  	%r142, %r316, 1;
	setp.eq.b32 	%p23, %r142, 1;
	selp.f32 	%f69, %f221, 0f3F800000, %p23;
	fma.rn.f32 	%f70, %f68, %f69, 0f00000000;
	fma.rn.f32 	%f71, %f68, 0f37CBAC00, 0fBAB607ED;
	selp.f32 	%f72, 0fB94D4153, %f71, %p23;
	selp.f32 	%f73, 0f3C0885E4, 0f3D2AAABB, %p23;
	fma.rn.f32 	%f74, %f72, %f68, %f73;
	selp.f32 	%f75, 0fBE2AAAA8, 0fBEFFFFFF, %p23;
	fma.rn.f32 	%f76, %f74, %f68, %f75;
	fma.rn.f32 	%f77, %f76, %f70, %f69;
	and.b32  	%r143, %r141, 2;
	setp.eq.s32 	%p24, %r143, 0;
	mov.f32 	%f78, 0f00000000;
	sub.f32 	%f79, %f78, %f77;
	selp.f32 	%f220, %f77, %f79, %p24;
	st.global.f32 	[%rd21], %f220;
	add.s32 	%r312, %r312, 1;
	setp.eq.s32 	%p25, %r312, %r5;
	@%p25 bra 	$L__BB2_86;
	bra.uni 	$L__BB2_23;
$L__BB2_86:
	mov.u32 	%r283, _ZZ29kernel_cluster_launch_controlPfiPiS0_12WorkloadTypeiiE3bar;
	// begin inline asm
	{
	 .reg .pred P_OUT; 
	mbarrier.try_wait.parity.acquire.cta.shared::cta.b64  P_OUT, [%r283], %r289;                  // 8a. 
	selp.b32 %r282, 1, 0, P_OUT; 
}
	// end inline asm
	setp.eq.s32 	%p76, %r282, 0;
	@%p76 bra 	$L__BB2_86;
	ld.shared.v2.u64 	{%rd104, %rd105}, [_ZZ29kernel_cluster_launch_controlPfiPiS0_12WorkloadTypeiiE6result];
	// begin inline asm
	{
	 .reg .b128 B128_try_cancel_response; 
	mov.b128 B128_try_cancel_response, {%rd104, %rd105}; 
{
	 .reg .pred P_OUT; 
	clusterlaunchcontrol.query_cancel.is_canceled.pred.b128 P_OUT, B128_try_cancel_response;
	selp.b32 %r285, 1, 0, P_OUT; 
}
	}
	// end inline asm
	setp.eq.s32 	%p77, %r285, 0;
	@%p77 bra 	$L__BB2_91;
	setp.ne.s32 	%p78, %r1, 0;
	// begin inline asm
	{
	 .reg .b128 B128_try_cancel_response; 
	mov.b128 B128_try_cancel_response, {%rd104, %rd105}; 
clusterlaunchcontrol.query_cancel.get_first_ctaid::x.b32.b128 %r290, B128_try_cancel_response;
	}
	// end inline asm
	@%p78 bra 	$L__BB2_90;
	atom.global.add.u32 	%r287, [%rd7], 1;
$L__BB2_90:
	// begin inline asm
	fence.proxy.async::generic.release.sync_restrict::shared::cta.cluster;
	// end inline asm
	xor.b32  	%r289, %r289, 1;
	bra.uni 	$L__BB2_3;
$L__BB2_91:
	setp.ne.s32 	%p79, %r1, 0;
	@%p79 bra 	$L__BB2_93;
	ld.param.u64 	%rd109, [_Z29kernel_cluster_launch_controlPfiPiS0_12WorkloadTypeii_param_2];
	cvta.to.global.u64 	%rd108, %rd109;
	atom.global.add.u32 	%r288, [%rd108], 1;
$L__BB2_93:
	ret;
$L__BB2_94:
	mul.wide.u32 	%rd102, %r11, 4;
	add.s64 	%rd103, %rd1, %rd102;
	ld.global.f32 	%f206, [%rd103];
	mul.f32 	%f207, %f206, 0f40200000;
	st.global.f32 	[%rd103], %f207;
	bra.uni 	$L__BB2_86;

}


// ===== COMPILED SASS (sm_100) =====

	.target	sm_100

	.elftype	@"ET_EXEC"


//--------------------- .note.nv.tkinfo           --------------------------
	.section	.note.nv.tkinfo,"",@"SHT_NOTE"
	.sectionflags	@"SHF_NOTE_NV_TKINFO"
	.tkinfo
        /*0018*/ 	.word	0x00000002
        /*0030*/ 	.string	""
        /*0030*/ 	.string	"ptxas"
        /*0030*/ 	.string	"Cuda compilation tools, release 13.0, V13.0.88"
        /*0030*/ 	.string	"Build cuda_13.0.r13.0/compiler.36424714_0"
        /*0030*/ 	.string	"-arch sm_100 -m 64 "



//--------------------- .note.nv.cuinfo           --------------------------
	.section	.note.nv.cuinfo,"",@"SHT_NOTE"
	.sectionflags	@"SHF_NOTE_NV_CUINFO"
        /*0018*/ 	.short	0x0002
        /*001a*/ 	.short	0x0064
        /*001c*/ 	.short	0x0082
	.zero		2


//--------------------- .nv.info                  --------------------------
	.section	.nv.info,"",@"SHT_CUDA_INFO"
	.align	4


	//----- nvinfo : EIATTR_REGCOUNT
	.align		4
        /*0000*/ 	.byte	0x04, 0x2f
        /*0002*/ 	.short	(.L_2 - .L_1)
	.align		4
.L_1:
        /*0004*/ 	.word	index@(_Z17kernel_fixed_workPfiPi12WorkloadTypeii)
        /*0008*/ 	.word	0x0000001c


	//----- nvinfo : EIATTR_FRAME_SIZE
	.align		4
.L_2:
        /*000c*/ 	.byte	0x04, 0x11
        /*000e*/ 	.short	(.L_4 - .L_3)
	.align		4
.L_3:
        /*0010*/ 	.word	index@($__internal_2_$__cuda_sm20_sqrt_rn_f32_slowpath)
        /*0014*/ 	.word	0x00000000


	//----- nvinfo : EIATTR_FRAME_SIZE
	.align		4
.L_4:
        /*0018*/ 	.byte	0x04, 0x11
        /*001a*/ 	.short	(.L_6 - .L_5)
	.align		4
.L_5:
        /*001c*/ 	.word	index@(_Z17kernel_fixed_workPfiPi12WorkloadTypeii)
        /*0020*/ 	.word	0x00000000


	//----- nvinfo : EIATTR_REGCOUNT
	.align		4
.L_6:
        /*0024*/ 	.byte	0x04, 0x2f
        /*0026*/ 	.short	(.L_8 - .L_7)
	.align		4
.L_7:
        /*0028*/ 	.word	index@(_Z19kernel_fixed_blocksPfiPi12WorkloadTypeii)
        /*002c*/ 	.word	0x0000001e


	//----- nvinfo : EIATTR_FRAME_SIZE
	.align		4
.L_8:
        /*0030*/ 	.byte	0x04, 0x11
        /*0032*/ 	.short	(.L_10 - .L_9)
	.align		4
.L_9:
        /*0034*/ 	.word	index@($__internal_1_$__cuda_sm20_sqrt_rn_f32_slowpath)
        /*0038*/ 	.word	0x00000000


	//----- nvinfo : EIATTR_FRAME_SIZE
	.align		4
.L_10:
        /*003c*/ 	.byte	0x04, 0x11
        /*003e*/ 	.short	(.L_12 - .L_11)
	.align		4
.L_11:
        /*0040*/ 	.word	index@(_Z19kernel_fixed_blocksPfiPi12WorkloadTypeii)
        /*0044*/ 	.word	0x00000000


	//----- nvinfo : EIATTR_REGCOUNT
	.align		4
.L_12:
        /*0048*/ 	.byte	0x04, 0x2f
        /*004a*/ 	.short	(.L_14 - .L_13)
	.align		4
.L_13:
        /*004c*/ 	.word	index@(_Z29kernel_cluster_launch_controlPfiPiS0_12WorkloadTypeii)
        /*0050*/ 	.word	0x0000001e


	//----- nvinfo : EIATTR_FRAME_SIZE
	.align		4
.L_14:
        /*0054*/ 	.byte	0x04, 0x11
        /*0056*/ 	.short	(.L_16 - .L_15)
	.align		4
.L_15:
        /*0058*/ 	.word	index@($__internal_0_$__cuda_sm20_sqrt_rn_f32_slowpath)
        /*005c*/ 	.word	0x00000020


	//----- nvinfo : EIATTR_FRAME_SIZE
	.align		4
.L_16:
        /*0060*/ 	.byte	0x04, 0x11
        /*0062*/ 	.short	(.L_18 - .L_17)
	.align		4
.L_17:
        /*0064*/ 	.word	index@(_Z29kernel_cluster_launch_controlPfiPiS0_12WorkloadTypeii)
        /*0068*/ 	.word	0x00000020


	//----- nvinfo : EIATTR_MIN_STACK_SIZE
	.align		4
.L_18:
        /*006c*/ 	.byte	0x04, 0x12
        /*006e*/ 	.short	(.L_20 - .L_19)
	.align		4
.L_19:
        /*0070*/ 	.word	index@(_Z29kernel_cluster_launch_controlPfiPiS0_12WorkloadTypeii)
        /*0074*/ 	.word	0x00000020


	//----- nvinfo : EIATTR_MIN_STACK_SIZE
	.align		4
.L_20:
        /*0078*/ 	.byte	0x04, 0x12
        /*007a*/ 	.short	(.L_22 - .L_21)
	.align		4
.L_21:
        /*007c*/ 	.word	index@(_Z19kernel_fixed_blocksPfiPi12WorkloadTypeii)
        /*0080*/ 	.word	0x00000000


	//----- nvinfo : EIATTR_MIN_STACK_SIZE
	.align		4
.L_22:
        /*0084*/ 	.byte	0x04, 0x12
        /*0086*/ 	.short	(.L_24 - .L_23)
	.align		4
.L_23:
        /*0088*/ 	.word	index@(_Z17kernel_fixed_workPfiPi12WorkloadTypeii)
        /*008c*/ 	.word	0x00000000
.L_24:


//--------------------- .nv.compat                --------------------------
	.section	.nv.compat,"",@"SHT_CUDA_COMPAT_INFO"
	.align	4
        /*0000*/ 	.byte	0x02, 0x09, 0x00, 0x00, 0x02, 0x02, 0x02, 0x00, 0x02, 0x05, 0x05, 0x00, 0x03, 0x07, 0x01, 0x01
        /*0010*/ 	.byte	0x02, 0x03, 0x00, 0x00, 0x02, 0x06, 0x01, 0x00, 0x04, 0x0b, 0x08, 0x00, 0x01, 0x00, 0x00, 0x00
        /*0020*/ 	.byte	0x00, 0x00, 0x00, 0x00


//--------------------- .nv.info._Z29kernel_cluster_launch_controlPfiPiS0_12WorkloadTypeii --------------------------
	.section	.nv.info._Z29kernel_cluster_launch_controlPfiPiS0_12WorkloadTypeii,"",@"SHT_CUDA_INFO"
	.sectionflags	@""
	.align	4


	//----- nvinfo : EIATTR_CUDA_API_VERSION
	.align		4
        /*0000*/ 	.byte	0x04, 0x37
        /*0002*/ 	.short	(.L_26 - .L_25)
.L_25:
        /*0004*/ 	.word	0x00000082


	//----- nvinfo : EIATTR_KPARAM_INFO
	.align		4
.L_26:
        /*0008*/ 	.byte	0x04, 0x17
        /*000a*/ 	.short	(.L_28 - .L_27)
.L_27:
        /*000c*/ 	.word	0x00000000
        /*0010*/ 	.short	0x0006
        /*0012*/ 	.short	0x0028
        /*0014*/ 	.byte	0x00, 0xf0, 0x11, 0x00


	//----- nvinfo : EIATTR_KPARAM_INFO
	.align		4
.L_28:
        /*0018*/ 	.byte	0x04, 0x17
        /*001a*/ 	.short	(.L_30 - .L_29)
.L_29:
        /*001c*/ 	.word	0x00000000
        /*0020*/ 	.short	0x0005
        /*0022*/ 	.short	0x0024
        /*0024*/ 	.byte	0x00, 0xf0, 0x11, 0x00


	//----- nvinfo : EIATTR_KPARAM_INFO
	.align		4
.L_30:
        /*0028*/ 	.byte	0x04, 0x17
        /*002a*/ 	.short	(.L_32 - .L_31)
.L_31:
        /*002c*/ 	.word	0x00000000
        /*0030*/ 	.short	0x0004
        /*0032*/ 	.short	0x0020
        /*0034*/ 	.byte	0x00, 0xf0, 0x11, 0x00


	//----- nvinfo : EIATTR_KPARAM_INFO
	.align		4
.L_32:
        /*0038*/ 	.byte	0x04, 0x17
        /*003a*/ 	.short	(.L_34 - .L_33)
.L_33:
        /*003c*/ 	.word	0x00000000
        /*0040*/ 	.short	0x0003
        /*0042*/ 	.short	0x0018
        /*0044*/ 	.byte	0x00, 0xf5, 0x21, 0x00


	//----- nvinfo : EIATTR_KPARAM_INFO
	.align		4
.L_34:
        /*0048*/ 	.byte	0x04, 0x17
        /*004a*/ 	.short	(.L_36 - .L_35)
.L_35:
        /*004c*/ 	.word	0x00000000
        /*0050*/ 	.short	0x0002
        /*0052*/ 	.short	0x0010
        /*0054*/ 	.byte	0x00, 0xf5, 0x21, 0x00


	//----- nvinfo : EIATTR_KPARAM_INFO
	.align		4
.L_36:
        /*0058*/ 	.byte	0x04, 0x17
        /*005a*/ 	.short	(.L_38 - .L_37)
.L_37:
        /*005c*/ 	.word	0x00000000
        /*0060*/ 	.short	0x0001
        /*0062*/ 	.short	0x0008
        /*0064*/ 	.byte	0x00, 0xf0, 0x11, 0x00


	//----- nvinfo : EIATTR_KPARAM_INFO
	.align		4
.L_38:
        /*0068*/ 	.byte	0x04, 0x17
        /*006a*/ 	.short	(.L_40 - .L_39)
.L_39:
        /*006c*/ 	.word	0x00000000
        /*0070*/ 	.short	0x0000
        /*0072*/ 	.short	0x0000
        /*0074*/ 	.byte	0x00, 0xf5, 0x21, 0x00


	//----- nvinfo : EIATTR_SPARSE_MMA_MASK
	.align		4
.L_40:
        /*0078*/ 	.byte	0x03, 0x50
        /*007a*/ 	.short	0x0000


	//----- nvinfo : EIATTR_MAXREG_COUNT
	.align		4
        /*007c*/ 	.byte	0x03, 0x1b
        /*007e*/ 	.short	0x00ff


	//----- nvinfo : EIATTR_NUM_BARRIERS
	.align		4
        /*0080*/ 	.byte	0x02, 0x4c
        /*0082*/ 	.byte	0x01
	.zero		1


	//----- nvinfo : EIATTR_MERCURY_ISA_VERSION
	.align		4
        /*0084*/ 	.byte	0x03, 0x5f
        /*0086*/ 	.short	0x0101


	//----- nvinfo : EIATTR_INT_WARP_WIDE_INSTR_OFFSETS
	.align		4
        /*0088*/ 	.byte	0x04, 0x31
        /*008a*/ 	.short	(.L_42 - .L_41)


	//   ....[0]....
.L_41:
        /*008c*/ 	.word	0x00000170


	//   ....[1]....
        /*0090*/ 	.word	0x000001c0


	//   ....[2]....
        /*0094*/ 	.word	0x000002f0


	//   ....[3]....
        /*0098*/ 	.word	0x00000320


	//----- nvinfo : EIATTR_VRC_CTA_INIT_COUNT
	.align		4
.L_42:
        /*009c*/ 	.byte	0x02, 0x4a
	.zero		1
	.zero		1


	//----- nvinfo : EIATTR_MBARRIER_INSTR_OFFSETS
	.align		4
        /*00a0*/ 	.byte	0x04, 0x39
        /*00a2*/ 	.short	(.L_44 - .L_43)


	//   ....[0]....
.L_43:
        /*00a4*/ 	.word	0x000001f0
        /*00a8*/ 	.word	0x000000ff
        /*00ac*/ 	.word	0x00000000
        /*00b0*/ 	.short	0x0100
        /*00b2*/ 	.byte	0x06
	.zero		1


	//   ....[1]....
        /*00b4*/ 	.word	0x00003130
        /*00b8*/ 	.word	0x00000003
        /*00bc*/ 	.word	0x00000000
        /*00c0*/ 	.short	0x010a
        /*00c2*/ 	.byte	0xff
	.zero		1


	//----- nvinfo : EIATTR_NUM_MBARRIERS
	.align		4
.L_44:
        /*00c4*/ 	.byte	0x03, 0x38
        /*00c6*/ 	.short	0x0001


	//----- nvinfo : EIATTR_EXIT_INSTR_OFFSETS
	.align		4
        /*00c8*/ 	.byte	0x04, 0x1c
        /*00ca*/ 	.short	(.L_46 - .L_45)


	//   ....[0]....
.L_45:
        /*00cc*/ 	.word	0x00003270


	//   ....[1]....
        /*00d0*/ 	.word	0x000032b0


	//----- nvinfo : EIATTR_INDIRECT_BRANCH_TARGETS
	.align		4
.L_46:
        /*00d4*/ 	.byte	0x04, 0x34
        /*00d6*/ 	.short	(.L_48 - .L_47)


	//   ....[0]....
.L_47:
        /*00d8*/ 	.word	.L_x_216@srel
        /*00dc*/ 	.short	0x0
        /*00de*/ 	.short	0x0
        /*00e0*/ 	.word	0x4
        /*00e4*/ 	.word	.L_x_217@srel
        /*00e8*/ 	.word	.L_x_218@srel
        /*00ec*/ 	.word	.L_x_219@srel
        /*00f0*/ 	.word	.L_x_4@srel


	//   ....[1]....
        /* <DEDUP_REMOVED lines=8> */


	//----- nvinfo : EIATTR_CRS_STACK_SIZE
	.align		4
.L_48:
        /*0110*/ 	.byte	0x04, 0x1e
        /*0112*/ 	.short	(.L_50 - .L_49)
.L_49:
        /*0114*/ 	.word	0x00000000


	//----- nvinfo : EIATTR_CBANK_PARAM_SIZE
	.align		4
.L_50:
        /*0118*/ 	.byte	0x03, 0x19
        /*011a*/ 	.short	0x002c


	//----- nvinfo : EIATTR_PARAM_CBANK
	.align		4
        /*011c*/ 	.byte	0x04, 0x0a
        /*011e*/ 	.short	(.L_52 - .L_51)
	.align		4
.L_51:
        /*0120*/ 	.word	index@(.nv.constant0._Z29kernel_cluster_launch_controlPfiPiS0_12WorkloadTypeii)
        /*0124*/ 	.short	0x0380
        /*0126*/ 	.short	0x002c


	//----- nvinfo : EIATTR_SW_WAR
	.align		4
.L_52:
        /*0128*/ 	.byte	0x04, 0x36
        /*012a*/ 	.short	(.L_54 - .L_53)
.L_53:
        /*012c*/ 	.word	0x00000008
.L_54:


//--------------------- .nv.info._Z19kernel_fixed_blocksPfiPi12WorkloadTypeii --------------------------
	.section	.nv.info._Z19kernel_fixed_blocksPfiPi12WorkloadTypeii,"",@"SHT_CUDA_INFO"
	.sectionflags	@""
	.align	4


	//----- nvinfo : EIATTR_CUDA_API_VERSION
	.align		4
        /*0000*/ 	.byte	0x04, 0x37
        /*0002*/ 	.short	(.L_56 - .L_55)
.L_55:
        /*0004*/ 	.word	0x00000082


	//----- nvinfo : EIATTR_KPARAM_INFO
	.align		4
.L_56:
        /*0008*/ 	.byte	0x04, 0x17
        /*000a*/ 	.short	(.L_58 - .L_57)
.L_57:
        /*000c*/ 	.word	0x00000000
        /*0010*/ 	.short	0x0005
        /*0012*/ 	.short	0x0020
        /*0014*/ 	.byte	0x00, 0xf0, 0x11, 0x00


	//----- nvinfo : EIATTR_KPARAM_INFO
	.align		4
.L_58:
        /*0018*/ 	.byte	0x04, 0x17
        /*001a*/ 	.short	(.L_60 - .L_59)
.L_59:
        /*001c*/ 	.word	0x00000000
        /*0020*/ 	.short	0x0004
        /*0022*/ 	.short	0x001c
        /*0024*/ 	.byte	0x00, 0xf0, 0x11, 0x00


	//----- nvinfo : EIATTR_KPARAM_INFO
	.align		4
.L_60:
        /*0028*/ 	.byte	0x04, 0x17
        /*002a*/ 	.short	(.L_62 - .L_61)
.L_61:
        /*002c*/ 	.word	0x00000000
        /*0030*/ 	.short	0x0003
        /*0032*/ 	.short	0x0018
        /*0034*/ 	.byte	0x00, 0xf0, 0x11, 0x00


	//----- nvinfo : EIATTR_KPARAM_INFO
	.align		4
.L_62:
        /*0038*/ 	.byte	0x04, 0x17
        /*003a*/ 	.short	(.L_64 - .L_63)
.L_63:
        /*003c*/ 	.word	0x00000000
        /*0040*/ 	.short	0x0002
        /*0042*/ 	.short	0x0010
        /*0044*/ 	.byte	0x00, 0xf5, 0x21, 0x00


	//----- nvinfo : EIATTR_KPARAM_INFO
	.align		4
.L_64:
        /*0048*/ 	.byte	0x04, 0x17
        /*004a*/ 	.short	(.L_66 - .L_65)
.L_65:
        /*004c*/ 	.word	0x00000000
        /*0050*/ 	.short	0x0001
        /*0052*/ 	.short	0x0008
        /*0054*/ 	.byte	0x00, 0xf0, 0x11, 0x00


	//----- nvinfo : EIATTR_KPARAM_INFO
	.align		4
.L_66:
        /*0058*/ 	.byte	0x04, 0x17
        /*005a*/ 	.short	(.L_68 - .L_67)
.L_67:
        /*005c*/ 	.word	0x00000000
        /*0060*/ 	.short	0x0000
        /*0062*/ 	.short	0x0000
        /*0064*/ 	.byte	0x00, 0xf5, 0x21, 0x00


	//----- nvinfo : EIATTR_SPARSE_MMA_MASK
	.align		4
.L_68:
        /*0068*/ 	.byte	0x03, 0x50
        /*006a*/ 	.short	0x0000


	//----- nvinfo : EIATTR_MAXREG_COUNT
	.align		4
        /*006c*/ 	.byte	0x03, 0x1b
        /*006e*/ 	.short	0x00ff


	//----- nvinfo : EIATTR_MERCURY_ISA_VERSION
	.align		4
        /*0070*/ 	.byte	0x03, 0x5f
        /*0072*/ 	.short	0x0101


	//----- nvinfo : EIATTR_VRC_CTA_INIT_COUNT
	.align		4
        /*0074*/ 	.byte	0x02, 0x4a
	.zero		1
	.zero		1


	//----- nvinfo : EIATTR_EXIT_INSTR_OFFSETS
	.align		4
        /*0078*/ 	.byte	0x04, 0x1c
        /*007a*/ 	.short	(.L_70 - .L_69)


	//   ....[0]....
.L_69:
        /*007c*/ 	.word	0x00003cc0


	//   ....[1]....
        /*0080*/ 	.word	0x00003d00


	//----- nvinfo : EIATTR_INDIRECT_BRANCH_TARGETS
	.align		4
.L_70:
        /*0084*/ 	.byte	0x04, 0x34
        /*0086*/ 	.short	(.L_72 - .L_71)


	//   ....[0]....
.L_71:
        /* <DEDUP_REMOVED lines=8> */


	//   ....[1]....
        /* <DEDUP_REMOVED lines=8> */


	//----- nvinfo : EIATTR_CRS_STACK_SIZE
	.align		4
.L_72:
        /*00c0*/ 	.byte	0x04, 0x1e
        /*00c2*/ 	.short	(.L_74 - .L_73)
.L_73:
        /*00c4*/ 	.word	0x00000000


	//----- nvinfo : EIATTR_CBANK_PARAM_SIZE
	.align		4
.L_74:
        /*00c8*/ 	.byte	0x03, 0x19
        /*00ca*/ 	.short	0x0024


	//----- nvinfo : EIATTR_PARAM_CBANK
	.align		4
        /*00cc*/ 	.byte	0x04, 0x0a
        /*00ce*/ 	.short	(.L_76 - .L_75)
	.align		4
.L_75:
        /*00d0*/ 	.word	index@(.nv.constant0._Z19kernel_fixed_blocksPfiPi12WorkloadTypeii)
        /*00d4*/ 	.short	0x0380
        /*00d6*/ 	.short	0x0024


	//----- nvinfo : EIATTR_SW_WAR
	.align		4
.L_76:
        /*00d8*/ 	.byte	0x04, 0x36
        /*00da*/ 	.short	(.L_78 - .L_77)
.L_77:
        /*00dc*/ 	.word	0x00000008
.L_78:


//--------------------- .nv.info._Z17kernel_fixed_workPfiPi12WorkloadTypeii --------------------------
	.section	.nv.info._Z17kernel_fixed_workPfiPi12WorkloadTypeii,"",@"SHT_CUDA_INFO"
	.sectionflags	@""
	.align	4


	//----- nvinfo : EIATTR_CUDA_API_VERSION
	.align		4
        /*0000*/ 	.byte	0x04, 0x37
        /*0002*/ 	.short	(.L_80 - .L_79)
.L_79:
        /*0004*/ 	.word	0x00000082


	//----- nvinfo : EIATTR_KPARAM_INFO
	.align		4
.L_80:
        /*0008*/ 	.byte	0x04, 0x17
        /*000a*/ 	.short	(.L_82 - .L_81)
.L_81:
        /*000c*/ 	.word	0x00000000
        /*0010*/ 	.short	0x0005
        /*0012*/ 	.short	0x0020
        /*0014*/ 	.byte	0x00, 0xf0, 0x11, 0x00


	//----- nvinfo : EIATTR_KPARAM_INFO
	.align		4
.L_82:
        /*0018*/ 	.byte	0x04, 0x17
        /*001a*/ 	.short	(.L_84 - .L_83)
.L_83:
        /*001c*/ 	.word	0x00000000
        /*0020*/ 	.short	0x0004
        /*0022*/ 	.short	0x001c
        /*0024*/ 	.byte	0x00, 0xf0, 0x11, 0x00


	//----- nvinfo : EIATTR_KPARAM_INFO
	.align		4
.L_84:
        /*0028*/ 	.byte	0x04, 0x17
        /*002a*/ 	.short	(.L_86 - .L_85)
.L_85:
        /*002c*/ 	.word	0x00000000
        /*0030*/ 	.short	0x0003
        /*0032*/ 	.short	0x0018
        /*0034*/ 	.byte	0x00, 0xf0, 0x11, 0x00


	//----- nvinfo : EIATTR_KPARAM_INFO
	.align		4
.L_86:
        /*0038*/ 	.byte	0x04, 0x17
        /*003a*/ 	.short	(.L_88 - .L_87)
.L_87:
        /*003c*/ 	.word	0x00000000
        /*0040*/ 	.short	0x0002
        /*0042*/ 	.short	0x0010
        /*0044*/ 	.byte	0x00, 0xf5, 0x21, 0x00


	//----- nvinfo : EIATTR_KPARAM_INFO
	.align		4
.L_88:
        /*0048*/ 	.byte	0x04, 0x17
        /*004a*/ 	.short	(.L_90 - .L_89)
.L_89:
        /*004c*/ 	.word	0x00000000
        /*0050*/ 	.short	0x0001
        /*0052*/ 	.short	0x0008
        /*0054*/ 	.byte	0x00, 0xf0, 0x11, 0x00


	//----- nvinfo : EIATTR_KPARAM_INFO
	.align		4
.L_90:
        /*0058*/ 	.byte	0x04, 0x17
        /*005a*/ 	.short	(.L_92 - .L_91)
.L_91:
        /*005c*/ 	.word	0x00000000
        /*0060*/ 	.short	0x0000
        /*0062*/ 	.short	0x0000
        /*0064*/ 	.byte	0x00, 0xf5, 0x21, 0x00


	//----- nvinfo : EIATTR_SPARSE_MMA_MASK
	.align		4
.L_92:
        /*0068*/ 	.byte	0x03, 0x50
        /*006a*/ 	.short	0x0000


	//----- nvinfo : EIATTR_MAXREG_COUNT
	.align		4
        /*006c*/ 	.byte	0x03, 0x1b
        /*006e*/ 	.short	0x00ff


	//----- nvinfo : EIATTR_MERCURY_ISA_VERSION
	.align		4
        /*0070*/ 	.byte	0x03, 0x5f
        /*0072*/ 	.short	0x0101


	//----- nvinfo : EIATTR_VRC_CTA_INIT_COUNT
	.align		4
        /*0074*/ 	.byte	0x02, 0x4a
	.zero		1
	.zero		1


	//----- nvinfo : EIATTR_EXIT_INSTR_OFFSETS
	.align		4
        /*0078*/ 	.byte	0x04, 0x1c
        /*007a*/ 	.short	(.L_94 - .L_93)


	//   ....[0]....
.L_93:
        /*007c*/ 	.word	0x00003630


	//   ....[1]....
        /*0080*/ 	.word	0x00003670


	//----- nvinfo : EIATTR_INDIRECT_BRANCH_TARGETS
	.align		4
.L_94:
        /*0084*/ 	.byte	0x04, 0x34
        /*0086*/ 	.short	(.L_96 - .L_95)


	//   ....[0]....
.L_95:
        /* <DEDUP_REMOVED lines=8> */


	//   ....[1]....
        /* <DEDUP_REMOVED lines=8> */


	//----- nvinfo : EIATTR_CRS_STACK_SIZE
	.align		4
.L_96:
        /*00c0*/ 	.byte	0x04, 0x1e
        /*00c2*/ 	.short	(.L_98 - .L_97)
.L_97:
        /*00c4*/ 	.word	0x00000000


	//----- nvinfo : EIATTR_CBANK_PARAM_SIZE
	.align		4
.L_98:
        /*00c8*/ 	.byte	0x03, 0x19
        /*00ca*/ 	.short	0x0024


	//----- nvinfo : EIATTR_PARAM_CBANK
	.align		4
        /*00cc*/ 	.byte	0x04, 0x0a
        /*00ce*/ 	.short	(.L_100 - .L_99)
	.align		4
.L_99:
        /*00d0*/ 	.word	index@(.nv.constant0._Z17kernel_fixed_workPfiPi12WorkloadTypeii)
        /*00d4*/ 	.short	0x0380
        /*00d6*/ 	.short	0x0024


	//----- nvinfo : EIATTR_SW_WAR
	.align		4
.L_100:
        /*00d8*/ 	.byte	0x04, 0x36
        /*00da*/ 	.short	(.L_102 - .L_101)
.L_101:
        /*00dc*/ 	.word	0x00000008
.L_102:


//--------------------- .nv.callgraph             --------------------------
	.section	.nv.callgraph,"",@"SHT_CUDA_CALLGRAPH"
	.align	4
	.sectionentsize	8
	.align		4
        /*0000*/ 	.word	0x00000000
	.align		4
        /*0004*/ 	.word	0xffffffff
	.align		4
        /*0008*/ 	.word	0x00000000
	.align		4
        /*000c*/ 	.word	0xfffffffe
	.align		4
        /*0010*/ 	.word	0x00000000
	.align		4
        /*0014*/ 	.word	0xfffffffd
	.align		4
        /*0018*/ 	.word	0x00000000
	.align		4
        /*001c*/ 	.word	0xfffffffc


//--------------------- .nv.constant4             --------------------------
	.section	.nv.constant4,"a",@progbits
	.align	8
	.align		8
.nv.constant4:
        /*0000*/ 	.dword	__cudart_i2opi_f


//--------------------- .nv.constant2._Z29kernel_cluster_launch_controlPfiPiS0_12WorkloadTypeii --------------------------
	.section	.nv.constant2._Z29kernel_cluster_launch_controlPfiPiS0_12WorkloadTypeii,"a",@progbits
	.sectionflags	@""
	.align	4
.nv.constant2._Z29kernel_cluster_launch_controlPfiPiS0_12WorkloadTypeii:
        /*0000*/ 	.byte	0xf0, 0x18, 0x00, 0x00, 0x20, 0x10, 0x00, 0x00, 0x90, 0x04, 0x00, 0x00, 0xb0, 0x30, 0x00, 0x00
        /*0010*/ 	.byte	0x20, 0x26, 0x00, 0x00, 0xe0, 0x2b, 0x00, 0x00, 0xb0, 0x19, 0x00, 0x00, 0xb0, 0x30, 0x00, 0x00


//--------------------- .nv.constant2._Z19kernel_fixed_blocksPfiPi12WorkloadTypeii --------------------------
	.section	.nv.constant2._Z19kernel_fixed_blocksPfiPi12WorkloadTypeii,"a",@progbits
	.sectionflags	@""
	.align	4
.nv.constant2._Z19kernel_fixed_blocksPfiPi12WorkloadTypeii:
        /*0000*/ 	.byte	0x50, 0x12, 0x00, 0x00, 0x10, 0x13, 0x00, 0x00, 0x60, 0x01, 0x00, 0x00, 0xa0, 0x3c, 0x00, 0x00
        /*0010*/ 	.byte	0x80, 0x2e, 0x00, 0x00, 0x40, 0x37, 0x00, 0x00, 0x00, 0x1d, 0x00, 0x00, 0xa0, 0x3c, 0x00, 0x00


//--------------------- .nv.constant2._Z17kernel_fixed_workPfiPi12WorkloadTypeii --------------------------
	.section	.nv.constant2._Z17kernel_fixed_workPfiPi12WorkloadTypeii,"a",@progbits
	.sectionflags	@""
	.align	4
.nv.constant2._Z17kernel_fixed_workPfiPi12WorkloadTypeii:
        /*0000*/ 	.byte	0x70, 0x18, 0x00, 0x00, 0xb0, 0x11, 0x00, 0x00, 0x30, 0x01, 0x00, 0x00, 0x10, 0x36, 0x00, 0x00
        /*0010*/ 	.byte	0x10, 0x2a, 0x00, 0x00, 0x40, 0x32, 0x00, 0x00, 0x30, 0x19, 0x00, 0x00, 0x10, 0x36, 0x00, 0x00


//--------------------- .text._Z29kernel_cluster_launch_controlPfiPiS0_12WorkloadTypeii --------------------------
	.section	.text._Z29kernel_cluster_launch_controlPfiPiS0_12WorkloadTypeii,"ax",@progbits
	.align	128
        .global         _Z29kernel_cluster_launch_controlPfiPiS0_12WorkloadTypeii
        .type           _Z29kernel_cluster_launch_controlPfiPiS0_12WorkloadTypeii,@function
        .size           _Z29kernel_cluster_launch_controlPfiPiS0_12WorkloadTypeii,(.L_x_246 - _Z29kernel_cluster_launch_controlPfiPiS0_12WorkloadTypeii)
        .other          _Z29kernel_cluster_launch_controlPfiPiS0_12WorkloadTypeii,@"STO_CUDA_ENTRY STV_DEFAULT"
_Z29kernel_cluster_launch_controlPfiPiS0_12WorkloadTypeii:
.text._Z29kernel_cluster_launch_controlPfiPiS0_12WorkloadTypeii:
[----:B------:R-:W0:Y:S01]  /*0000*/  LDC R1, c[0x0][0x37c] ;  /* 0x0000df00ff017b82 */ /* 0x000e220000000800 */
[----:B------:R-:W1:Y:S01]  /*0010*/  S2R R0, SR_TID.Y ;  /* 0x0000000000007919 */ /* 0x000e620000002200 */
[----:B------:R-:W2:Y:S06]  /*0020*/  LDCU UR7, c[0x0][0x360] ;  /* 0x00006c00ff0777ac */ /* 0x000eac0008000800 */
[----:B------:R-:W3:Y:S01]  /*0030*/  LDC R10, c[0x0][0x3a4] ;  /* 0x0000e900ff0a7b82 */ /* 0x000ee20000000800 */
[----:B0-----:R-:W-:Y:S01]  /*0040*/  VIADD R1, R1, 0xffffffe0 ;  /* 0xffffffe001017836 */ /* 0x001fe20000000000 */
[----:B------:R-:W1:Y:S01]  /*0050*/  S2R R3, SR_TID.Z ;  /* 0x0000000000037919 */ /* 0x000e620000002300 */
[----:B------:R-:W1:Y:S01]  /*0060*/  LDCU UR4, c[0x0][0x364] ;  /* 0x00006c80ff0477ac */ /* 0x000e620008000800 */
[----:B------:R-:W-:Y:S01]  /*0070*/  IMAD.MOV.U32 R12, RZ, RZ, RZ ;  /* 0x000000ffff0c7224 */ /* 0x000fe200078e00ff */
[----:B------:R-:W0:Y:S01]  /*0080*/  S2R R8, SR_TID.X ;  /* 0x0000000000087919 */ /* 0x000e220000002100 */
[----:B------:R-:W4:Y:S02]  /*0090*/  LDCU.64 UR10, c[0x0][0x358] ;  /* 0x00006b00ff0a77ac */ /* 0x000f240008000a00 */
[----:B------:R-:W5:Y:S01]  /*00a0*/  S2UR UR8, SR_CTAID.X ;  /* 0x00000000000879c3 */ /* 0x000f620000002500 */
[C---:B---3--:R-:W-:Y:S01]  /*00b0*/  LEA.HI R11, R10.reuse, R10, RZ, 0x1 ;  /* 0x0000000a0a0b7211 */ /* 0x048fe200078f08ff */
[C---:B------:R-:W-:Y:S01]  /*00c0*/  IMAD.SHL.U32 R13, R10.reuse, 0x4, RZ ;  /* 0x000000040a0d7824 */ /* 0x040fe200078e00ff */
[----:B------:R-:W-:-:S02]  /*00d0*/  LOP3.LUT R14, R10, 0x3, RZ, 0xc0, !PT ;  /* 0x000000030a0e7812 */ /* 0x000fc400078ec0ff */
[----:B------:R-:W-:Y:S02]  /*00e0*/  LOP3.LUT R10, R10, 0x7ffffffc, RZ, 0xc0, !PT ;  /* 0x7ffffffc0a0a7812 */ /* 0x000fe400078ec0ff */
[----:B------:R-:W-:Y:S02]  /*00f0*/  SHF.R.S32.HI R11, RZ, 0x1, R11 ;  /* 0x00000001ff0b7819 */ /* 0x000fe4000001140b */
[----:B-----5:R-:W-:Y:S01]  /*0100*/  MOV R5, UR8 ;  /* 0x0000000800057c02 */ /* 0x020fe20008000f00 */
[----:B-1----:R-:W-:Y:S01]  /*0110*/  IMAD R0, R3, UR4, R0 ;  /* 0x0000000403007c24 */ /* 0x002fe2000f8e0200 */
[----:B------:R-:W-:-:S03]  /*0120*/  UMOV UR4, 0x1 ;  /* 0x0000000100047882 */ /* 0x000fc60000000000 */
[----:B--2---:R-:W-:-:S05]  /*0130*/  IMAD R9, R0, UR7, RZ ;  /* 0x0000000700097c24 */ /* 0x004fca000f8e02ff */
[----:B0-----:R-:W-:-:S13]  /*0140*/  LOP3.LUT P0, R9, R9, RZ, R8, 0xfa, !PT ;  /* 0x000000ff09097212 */ /* 0x001fda000780fa08 */
[----:B------:R-:W0:Y:S01]  /*0150*/  @!P0 S2R R3, SR_CgaCtaId ;  /* 0x0000000000038919 */ /* 0x000e220000008800 */
[----:B------:R-:W-:Y:S01]  /*0160*/  @!P0 MOV R0, 0x400 ;  /* 0x0000040000008802 */ /* 0x000fe20000000f00 */
[----:B------:R-:W-:-:S04]  /*0170*/  VOTEU.ALL UP0, P0 ;  /* 0x0000000000ff7886 */ /* 0x000fc80000000000 */
[----:B------:R-:W-:Y:S01]  /*0180*/  @!P0 VIADD R0, R0, 0x10 ;  /* 0x0000001000008836 */ /* 0x000fe20000000000 */
[----:B------:R-:W-:-:S04]  /*0190*/  @!UP0 UIADD3 UR4, UPT, UPT, -UR4, 0x100000, URZ ;  /* 0x0010000004048890 */ /* 0x000fc8000fffe1ff */
[----:B------:R-:W-:Y:S02]  /*01a0*/  @!UP0 USHF.L.U32 UR5, UR4, 0xb, URZ ;  /* 0x0000000b04058899 */ /* 0x000fe400080006ff */
[----:B------:R-:W-:Y:S01]  /*01b0*/  @!UP0 USHF.L.U32 UR4, UR4, 0x1, URZ ;  /* 0x0000000104048899 */ /* 0x000fe200080006ff */
[----:B------:R-:W-:Y:S01]  /*01c0*/  VOTEU.ALL UP0, P0 ;  /* 0x0000000000ff7886 */ /* 0x000fe20000000000 */
[----:B0-----:R-:W-:-:S04]  /*01d0*/  @!P0 LEA R0, R3, R0, 0x18 ;  /* 0x0000000003008211 */ /* 0x001fc800078ec0ff */
[----:B------:R-:W-:-:S13]  /*01e0*/  @!P0 R2UR UR6, R0 ;  /* 0x00000000000682ca */ /* 0x000fda00000e0000 */
[----:B------:R0:W1:Y:S02]  /*01f0*/  @!UP0 SYNCS.EXCH.64 URZ, [UR6], UR4 ;  /* 0x0000000406ff85b2 */ /* 0x0000640008000100 */
[----:B0---4-:R-:W-:Y:S01]  /*0200*/  NOP ;  /* 0x0000000000007918 */ /* 0x011fe20000000000 */
.L_x_66:
[----:B------:R-:W-:Y:S01]  /*0210*/  ISETP.NE.AND P0, PT, R9, RZ, PT ;  /* 0x000000ff0900720c */ /* 0x000fe20003f05270 */
[----:B------:R-:W-:Y:S05]  /*0220*/  YIELD ;  /* 0x0000000000007946 */ /* 0x000fea0003800000 */
[----:B------:R-:W-:Y:S05]  /*0230*/  WARPSYNC.ALL ;  /* 0x0000000000007948 */ /* 0x000fea0003800000 */
[----:B-1-3--:R-:W-:Y:S06]  /*0240*/  BAR.SYNC.DEFER_BLOCKING 0x0 ;  /* 0x0000000000007b1d */ /* 0x00afec0000010000 */
[----:B------:R-:W-:Y:S04]  /*0250*/  BSSY B0, `(.L_x_0) ;  /* 0x0000015000007945 */ /* 0x000fe80003800000 */
[----:B0-2--5:R-:W-:Y:S05]  /*0260*/  @P0 BRA `(.L_x_1) ;  /* 0x00000000004c0947 */ /* 0x025fea0003800000 */
[----:B------:R-:W-:Y:S01]  /*0270*/  VOTE.ANY R0, PT, PT ;  /* 0x0000000000007806 */ /* 0x000fe200038e0100 */
[----:B012345:R-:W-:Y:S01]  /*0280*/  NOP ;  /* 0x0000000000007918 */ /* 0x03ffe20000000000 */
[----:B------:R-:W-:Y:S02]  /*0290*/  PLOP3.LUT P1, PT, PT, PT, PT, 0x8, 0x80 ;  /* 0x000000000080781c */ /* 0x000fe40003f2e170 */
[----:B------:R-:W-:Y:S05]  /*02a0*/  WARPSYNC R0 ;  /* 0x0000000000007348 */ /* 0x000fea0003800000 */
[----:B------:R-:W0:Y:S01]  /*02b0*/  S2UR UR5, SR_CgaCtaId ;  /* 0x00000000000579c3 */ /* 0x000e220000008800 */
[----:B------:R-:W-:Y:S01]  /*02c0*/  ELECT P0, URZ, PT ;  /* 0x0000000000ff782f */ /* 0x000fe20003800000 */
[----:B------:R-:W-:-:S02]  /*02d0*/  UMOV UR4, 0x400 ;  /* 0x0000040000047882 */ /* 0x000fc40000000000 */
[----:B------:R-:W-:-:S10]  /*02e0*/  UIADD3 UR6, UPT, UPT, UR4, 0x10, URZ ;  /* 0x0000001004067890 */ /* 0x000fd4000fffe0ff */
[----:B------:R-:W-:-:S05]  /*02f0*/  VOTEU.ANY UP0, P0 ;  /* 0x0000000000ff7886 */ /* 0x000fca0000000100 */
[----:B0-----:R-:W-:Y:S02]  /*0300*/  @UP0 ULEA UR4, UR5, UR4, 0x18 ;  /* 0x0000000405040291 */ /* 0x001fe4000f8ec0ff */
[----:B------:R-:W-:Y:S01]  /*0310*/  ULEA UR5, UR5, UR6, 0x18 ;  /* 0x0000000605057291 */ /* 0x000fe2000f8ec0ff */
[----:B------:R-:W-:-:S11]  /*0320*/  VOTEU.ANY UP0, P0 ;  /* 0x0000000000ff7886 */ /* 0x000fd60000000100 */
.L_x_2:
[----:B------:R-:W-:Y:S01]  /*0330*/  @P0 ELECT P1, URZ, PT ;  /* 0x0000000000ff082f */ /* 0x000fe20003820000 */
[----:B------:R-:W-:-:S12]  /*0340*/  @UP0 UGETNEXTWORKID.SELFCAST [UR4], [UR5] ;  /* 0x00000000040003ca */ /* 0x000fd80008000000 */
[----:B------:R-:W-:Y:S02]  /*0350*/  @P1 PLOP3.LUT P0, PT, P1, PT, PT, 0x8, 0x80 ;  /* 0x000000000080181c */ /* 0x000fe40000f0e170 */
[----:B------:R-:W-:-:S11]  /*0360*/  PLOP3.LUT P1, PT, PT, PT, PT, 0x8, 0x80 ;  /* 0x000000000080781c */ /* 0x000fd60003f2e170 */
[----:B------:R-:W-:Y:S05]  /*0370*/  @P0 BRA.U.ANY `(.L_x_2) ;  /* 0xfffffffd00ec0947 */ /* 0x000fea000393ffff */
[----:B------:R-:W-:-:S04]  /*0380*/  IMAD.MOV.U32 R0, RZ, RZ, 0x10 ;  /* 0x00000010ff007424 */ /* 0x000fc800078e00ff */
[----:B------:R0:W-:Y:S03]  /*0390*/  SYNCS.ARRIVE.TRANS64 RZ, [UR5], R0 ;  /* 0x00000000ffff79a7 */ /* 0x0001e60008000005 */
.L_x_1:
[----:B------:R-:W-:Y:S05]  /*03a0*/  BSYNC B0 ;  /* 0x0000000000007941 */ /* 0x000fea0003800000 */
.L_x_0:
[----:B------:R-:W1:Y:S01]  /*03b0*/  LDCU UR4, c[0x0][0x388] ;  /* 0x00007100ff0477ac */ /* 0x000e620008000800 */
[----:B------:R-:W-:Y:S01]  /*03c0*/  IMAD R6, R5, UR7, R8 ;  /* 0x0000000705067c24 */ /* 0x000fe2000f8e0208 */
[----:B------:R-:W-:Y:S04]  /*03d0*/  BSSY.RECONVERGENT B0, `(.L_x_3) ;  /* 0x00002ce000007945 */ /* 0x000fe80003800200 */
[----:B------:R-:W-:-:S04]  /*03e0*/  ISETP.GE.AND P0, PT, R6, RZ, PT ;  /* 0x000000ff0600720c */ /* 0x000fc80003f06270 */
[----:B-1----:R-:W-:-:S13]  /*03f0*/  ISETP.GE.OR P0, PT, R6, UR4, !P0 ;  /* 0x0000000406007c0c */ /* 0x002fda000c706670 */
[----:B------:R-:W-:Y:S05]  /*0400*/  @P0 BRA `(.L_x_4) ;  /* 0x0000002c00280947 */ /* 0x000fea0003800000 */
[----:B0-----:R-:W0:Y:S02]  /*0410*/  LDC R0, c[0x0][0x3a0] ;  /* 0x0000e800ff007b82 */ /* 0x001e240000000800 */
[----:B0-----:R-:W-:-:S13]  /*0420*/  ISETP.GT.AND P0, PT, R0, 0x2, PT ;  /* 0x000000020000780c */ /* 0x001fda0003f04270 */
[----:B------:R-:W-:Y:S05]  /*0430*/  @P0 BRA `(.L_x_5) ;  /* 0x0000001400440947 */ /* 0x000fea0003800000 */
[----:B------:R-:W-:-:S05]  /*0440*/  VIMNMX.U32 R0, PT, PT, R0, 0x3, PT ;  /* 0x0000000300007848 */ /* 0x000fca0003fe0000 */
[----:B------:R-:W-:-:S04]  /*0450*/  IMAD.SHL.U32 R0, R0, 0x4, RZ ;  /* 0x0000000400007824 */ /* 0x000fc800078e00ff */
[----:B------:R-:W0:Y:S02]  /*0460*/  LDC R2, c[0x2][R0] ;  /* 0x0080000000027b82 */ /* 0x000e240000000800 */
[----:B0-----:R-:W-:-:S04]  /*0470*/  SHF.R.S32.HI R3, RZ, 0x1f, R2 ;  /* 0x0000001fff037819 */ /* 0x001fc80000011402 */
.L_x_216:
[----:B------:R-:W-:Y:S05]  /*0480*/  BRX R2 -0x490                                                                  (*"BRANCH_TARGETS .L_x_217,.L_x_218,.L_x_219,.L_x_4"*) ;  /* 0xfffffff802dc7949 */ /* 0x000fea000383ffff */
.L_x_219:
[----:B------:R-:W0:Y:S02]  /*0490*/  LDCU UR4, c[0x0][0x3a4] ;  /* 0x00007480ff0477ac */ /* 0x000e240008000800 */
[----:B0-----:R-:W-:-:S09]  /*04a0*/  UISETP.GE.AND UP0, UPT, UR4, 0x1, UPT ;  /* 0x000000010400788c */ /* 0x001fd2000bf06270 */
[----:B------:R-:W-:Y:S05]  /*04b0*/  BRA.U !UP0, `(.L_x_4) ;  /* 0x0000002908fc7547 */ /* 0x000fea000b800000 */
[----:B------:R-:W0:Y:S02]  /*04c0*/  LDC.64 R2, c[0x0][0x380] ;  /* 0x0000e000ff027b82 */ /* 0x000e240000000a00 */
[----:B0-----:R-:W-:-:S05]  /*04d0*/  IMAD.WIDE.U32 R6, R6, 0x4, R2 ;  /* 0x0000000406067825 */ /* 0x001fca00078e0002 */
[----:B------:R0:W5:Y:S01]  /*04e0*/  LDG.E R19, desc[UR10][R6.64] ;  /* 0x0000000a06137981 */ /* 0x000162000c1e1900 */
[----:B------:R-:W-:Y:S01]  /*04f0*/  HFMA2 R15, -RZ, RZ, 0, 0 ;  /* 0x00000000ff0f7431 */ /* 0x000fe200000001ff */
[----:B------:R-:W-:Y:S06]  /*0500*/  BSSY.RECONVERGENT B1, `(.L_x_6) ;  /* 0x00000b0000017945 */ /* 0x000fec0003800200 */
.L_x_15:
[----:B-1---5:R-:W-:Y:S01]  /*0510*/  FMUL R19, R19, 2.5 ;  /* 0x4020000013137820 */ /* 0x022fe20000400000 */
[----:B------:R-:W-:Y:S03]  /*0520*/  BSSY.RECONVERGENT B2, `(.L_x_7) ;  /* 0x000003e000027945 */ /* 0x000fe60003800200 */
[C---:B------:R-:W-:Y:S01]  /*0530*/  FMUL R0, R19.reuse, 0.63661974668502807617 ;  /* 0x3f22f98313007820 */ /* 0x040fe20000400000 */
[----:B------:R-:W-:-:S05]  /*0540*/  FSETP.GE.AND P0, PT, |R19|, 105615, PT ;  /* 0x47ce47801300780b */ /* 0x000fca0003f06200 */
[----:B------:R-:W1:Y:S02]  /*0550*/  F2I.NTZ R0, R0 ;  /* 0x0000000000007305 */ /* 0x000e640000203100 */
[----:B-1----:R-:W-:-:S05]  /*0560*/  I2FP.F32.S32 R2, R0 ;  /* 0x0000000000027245 */ /* 0x002fca0000201400 */
[----:B------:R-:W-:-:S04]  /*0570*/  FFMA R3, R2, -1.5707962512969970703, R19 ;  /* 0xbfc90fda02037823 */ /* 0x000fc80000000013 */
[----:B------:R-:W-:-:S04]  /*0580*/  FFMA R3, R2, -7.5497894158615963534e-08, R3 ;  /* 0xb3a2216802037823 */ /* 0x000fc80000000003 */
[----:B------:R-:W-:Y:S01]  /*0590*/  FFMA R2, R2, -5.3903029534742383927e-15, R3 ;  /* 0xa7c234c502027823 */ /* 0x000fe20000000003 */
[----:B------:R-:W-:Y:S06]  /*05a0*/  @!P0 BRA `(.L_x_8) ;  /* 0x0000000000d48947 */ /* 0x000fec0003800000 */
[----:B------:R-:W-:-:S13]  /*05b0*/  FSETP.NEU.AND P0, PT, |R19|, +INF , PT ;  /* 0x7f8000001300780b */ /* 0x000fda0003f0d200 */
[----:B------:R-:W-:Y:S01]  /*05c0*/  @!P0 FMUL R2, RZ, R19 ;  /* 0x00000013ff028220 */ /* 0x000fe20000400000 */
[----:B------:R-:W-:Y:S01]  /*05d0*/  @!P0 IMAD.MOV.U32 R0, RZ, RZ, RZ ;  /* 0x000000ffff008224 */ /* 0x000fe200078e00ff */
[----:B------:R-:W-:Y:S06]  /*05e0*/  @!P0 BRA `(.L_x_8) ;  /* 0x0000000000c48947 */ /* 0x000fec0003800000 */
[----:B------:R-:W1:Y:S01]  /*05f0*/  LDC.64 R2, c[0x4][RZ] ;  /* 0x01000000ff027b82 */ /* 0x000e620000000a00 */
[----:B------:R-:W-:Y:S01]  /*0600*/  IMAD.SHL.U32 R4, R19, 0x100, RZ ;  /* 0x0000010013047824 */ /* 0x000fe200078e00ff */
[----:B------:R-:W-:Y:S01]  /*0610*/  BSSY.RECONVERGENT B3, `(.L_x_9) ;  /* 0x000000f000037945 */ /* 0x000fe20003800200 */
[----:B------:R-:W-:Y:S01]  /*0620*/  IMAD.MOV.U32 R0, RZ, RZ, RZ ;  /* 0x000000ffff007224 */ /* 0x000fe200078e00ff */
[----:B------:R-:W-:Y:S01]  /*0630*/  MOV R23, RZ ;  /* 0x000000ff00177202 */ /* 0x000fe20000000f00 */
[----:B------:R-:W-:Y:S01]  /*0640*/  IMAD.MOV.U32 R18, RZ, RZ, RZ ;  /* 0x000000ffff127224 */ /* 0x000fe200078e00ff */
[----:B------:R-:W-:-:S07]  /*0650*/  LOP3.LUT R25, R4, 0x80000000, RZ, 0xfc, !PT ;  /* 0x8000000004197812 */ /* 0x000fce00078efcff */
.L_x_10:
[----:B-1----:R-:W-:-:S05]  /*0660*/  IMAD.WIDE.U32 R16, R18, 0x4, R2 ;  /* 0x0000000412107825 */ /* 0x002fca00078e0002 */
[----:B--2---:R-:W2:Y:S01]  /*0670*/  LDG.E.CONSTANT R4, desc[UR10][R16.64] ;  /* 0x0000000a10047981 */ /* 0x004ea2000c1e9900 */
[C---:B------:R-:W-:Y:S02]  /*0680*/  IMAD R20, R18.reuse, 0x4, R1 ;  /* 0x0000000412147824 */ /* 0x040fe400078e0201 */
[----:B------:R-:W-:-:S05]  /*0690*/  VIADD R18, R18, 0x1 ;  /* 0x0000000112127836 */ /* 0x000fca0000000000 */
[----:B------:R-:W-:Y:S01]  /*06a0*/  ISETP.NE.AND P0, PT, R18, 0x6, PT ;  /* 0x000000061200780c */ /* 0x000fe20003f05270 */
[----:B--2---:R-:W-:-:S03]  /*06b0*/  IMAD.WIDE.U32 R4, R4, R25, RZ ;  /* 0x0000001904047225 */ /* 0x004fc600078e00ff */
[----:B------:R-:W-:-:S04]  /*06c0*/  IADD3 R21, P1, PT, R4, R0, RZ ;  /* 0x0000000004157210 */ /* 0x000fc80007f3e0ff */
[----:B------:R-:W-:Y:S01]  /*06d0*/  IADD3.X R0, PT, PT, R5, R23, RZ, P1, !PT ;  /* 0x0000001705007210 */ /* 0x000fe20000ffe4ff */
[----:B------:R2:W-:Y:S04]  /*06e0*/  STL [R20], R21 ;  /* 0x0000001514007387 */ /* 0x0005e80000100800 */
[----:B------:R-:W-:Y:S05]  /*06f0*/  @P0 BRA `(.L_x_10) ;  /* 0xfffffffc00d80947 */ /* 0x000fea000383ffff */
[----:B------:R-:W-:Y:S05]  /*0700*/  BSYNC.RECONVERGENT B3 ;  /* 0x0000000000037941 */ /* 0x000fea0003800200 */
.L_x_9:
[----:B------:R-:W-:Y:S01]  /*0710*/  SHF.R.U32.HI R5, RZ, 0x17, R19 ;  /* 0x00000017ff057819 */ /* 0x000fe20000011613 */
[----:B------:R1:W-:Y:S03]  /*0720*/  STL [R1+0x18], R0 ;  /* 0x0000180001007387 */ /* 0x0003e60000100800 */
[C---:B------:R-:W-:Y:S02]  /*0730*/  LOP3.LUT R2, R5.reuse, 0xe0, RZ, 0xc0, !PT ;  /* 0x000000e005027812 */ /* 0x040fe400078ec0ff */
[----:B------:R-:W-:-:S03]  /*0740*/  LOP3.LUT P0, RZ, R5, 0x1f, RZ, 0xc0, !PT ;  /* 0x0000001f05ff7812 */ /* 0x000fc6000780c0ff */
[----:B------:R-:W-:-:S05]  /*0750*/  VIADD R2, R2, 0xffffff80 ;  /* 0xffffff8002027836 */ /* 0x000fca0000000000 */
[----:B------:R-:W-:-:S05]  /*0760*/  SHF.R.U32.HI R2, RZ, 0x5, R2 ;  /* 0x00000005ff027819 */ /* 0x000fca0000011602 */
[----:B------:R-:W-:-:S05]  /*0770*/  IMAD R18, R2, -0x4, R1 ;  /* 0xfffffffc02127824 */ /* 0x000fca00078e0201 */
[----:B------:R-:W3:Y:S04]  /*0780*/  LDL R2, [R18+0x18] ;  /* 0x0000180012027983 */ /* 0x000ee80000100800 */
[----:B------:R-:W3:Y:S04]  /*0790*/  LDL R3, [R18+0x14] ;  /* 0x0000140012037983 */ /* 0x000ee80000100800 */
[----:B------:R-:W4:Y:S01]  /*07a0*/  @P0 LDL R4, [R18+0x10] ;  /* 0x0000100012040983 */ /* 0x000f220000100800 */
[----:B------:R-:W-:Y:S01]  /*07b0*/  LOP3.LUT R5, R5, 0x1f, RZ, 0xc0, !PT ;  /* 0x0000001f05057812 */ /* 0x000fe200078ec0ff */
[----:B------:R-:W-:Y:S01]  /*07c0*/  UMOV UR4, 0x54442d19 ;  /* 0x54442d1900047882 */ /* 0x000fe20000000000 */
[----:B------:R-:W-:-:S02]  /*07d0*/  UMOV UR5, 0x3bf921fb ;  /* 0x3bf921fb00057882 */ /* 0x000fc40000000000 */
[-C--:B---3--:R-:W-:Y:S02]  /*07e0*/  @P0 SHF.L.W.U32.HI R2, R3, R5.reuse, R2 ;  /* 0x0000000503020219 */ /* 0x088fe40000010e02 */
[----:B----4-:R-:W-:Y:S02]  /*07f0*/  @P0 SHF.L.W.U32.HI R3, R4, R5, R3 ;  /* 0x0000000504030219 */ /* 0x010fe40000010e03 */
[----:B------:R-:W-:Y:S02]  /*0800*/  ISETP.GE.AND P0, PT, R19, RZ, PT ;  /* 0x000000ff1300720c */ /* 0x000fe40003f06270 */
[C---:B------:R-:W-:Y:S01]  /*0810*/  SHF.L.W.U32.HI R4, R3.reuse, 0x2, R2 ;  /* 0x0000000203047819 */ /* 0x040fe20000010e02 */
[----:B------:R-:W-:-:S03]  /*0820*/  IMAD.SHL.U32 R3, R3, 0x4, RZ ;  /* 0x0000000403037824 */ /* 0x000fc600078e00ff */
[----:B------:R-:W-:Y:S02]  /*0830*/  SHF.R.S32.HI R5, RZ, 0x1f, R4 ;  /* 0x0000001fff057819 */ /* 0x000fe40000011404 */
[----:B------:R-:W-:Y:S02]  /*0840*/  LOP3.LUT R19, R4, R19, RZ, 0x3c, !PT ;  /* 0x0000001304137212 */ /* 0x000fe400078e3cff */
[C---:B------:R-:W-:Y:S02]  /*0850*/  LOP3.LUT R16, R5.reuse, R3, RZ, 0x3c, !PT ;  /* 0x0000000305107212 */ /* 0x040fe400078e3cff */
[----:B------:R-:W-:Y:S02]  /*0860*/  LOP3.LUT R17, R5, R4, RZ, 0x3c, !PT ;  /* 0x0000000405117212 */ /* 0x000fe400078e3cff */
[----:B------:R-:W-:Y:S02]  /*0870*/  SHF.R.U32.HI R3, RZ, 0x1e, R2 ;  /* 0x0000001eff037819 */ /* 0x000fe40000011602 */
[----:B------:R-:W-:-:S02]  /*0880*/  ISETP.GE.AND P1, PT, R19, RZ, PT ;  /* 0x000000ff1300720c */ /* 0x000fc40003f26270 */
[----:B------:R-:W2:Y:S01]  /*0890*/  I2F.F64.S64 R16, R16 ;  /* 0x0000001000107312 */ /* 0x000ea20000301c00 */
[----:B-1----:R-:W-:-:S05]  /*08a0*/  LEA.HI R0, R4, R3, RZ, 0x1 ;  /* 0x0000000304007211 */ /* 0x002fca00078f08ff */
[----:B------:R-:W-:-:S05]  /*08b0*/  IMAD.MOV R2, RZ, RZ, -R0 ;  /* 0x000000ffff027224 */ /* 0x000fca00078e0a00 */
[----:B------:R-:W-:Y:S01]  /*08c0*/  @!P0 MOV R0, R2 ;  /* 0x0000000200008202 */ /* 0x000fe20000000f00 */
[----:B--2---:R-:W-:-:S10]  /*08d0*/  DMUL R20, R16, UR4 ;  /* 0x0000000410147c28 */ /* 0x004fd40008000000 */
[----:B------:R-:W1:Y:S02]  /*08e0*/  F2F.F32.F64 R20, R20 ;  /* 0x0000001400147310 */ /* 0x000e640000301000 */
[----:B-1----:R-:W-:-:S07]  /*08f0*/  FSEL R2, -R20, R20, !P1 ;  /* 0x0000001414027208 */ /* 0x002fce0004800100 */
.L_x_8:
[----:B------:R-:W-:Y:S05]  /*0900*/  BSYNC.RECONVERGENT B2 ;  /* 0x0000000000027941 */ /* 0x000fea0003800200 */
.L_x_7:
[----:B------:R-:W-:Y:S02]  /*0910*/  IMAD.MOV.U32 R20, RZ, RZ, 0x37cbac00 ;  /* 0x37cbac00ff147424 */ /* 0x000fe400078e00ff */
[----:B------:R-:W-:Y:S01]  /*0920*/  FMUL R3, R2, R2 ;  /* 0x0000000202037220 */ /* 0x000fe20000400000 */
[C---:B------:R-:W-:Y:S01]  /*0930*/  LOP3.LUT R5, R0.reuse, 0x1, RZ, 0xc0, !PT ;  /* 0x0000000100057812 */ /* 0x040fe200078ec0ff */
[----:B------:R-:W-:Y:S01]  /*0940*/  IMAD.MOV.U32 R19, RZ, RZ, 0x3d2aaabb ;  /* 0x3d2aaabbff137424 */ /* 0x000fe200078e00ff */
[----:B------:R-:W-:Y:S01]  /*0950*/  LOP3.LUT P1, RZ, R0, 0x2, RZ, 0xc0, !PT ;  /* 0x0000000200ff7812 */ /* 0x000fe2000782c0ff */
[----:B------:R-:W-:Y:S01]  /*0960*/  FFMA R4, R3, R20, -0.0013887860113754868507 ;  /* 0xbab607ed03047423 */ /* 0x000fe20000000014 */
[----:B------:R-:W-:Y:S01]  /*0970*/  ISETP.NE.U32.AND P0, PT, R5, 0x1, PT ;  /* 0x000000010500780c */ /* 0x000fe20003f05070 */
[----:B------:R-:W-:Y:S01]  /*0980*/  IMAD.MOV.U32 R18, RZ, RZ, 0x3effffff ;  /* 0x3effffffff127424 */ /* 0x000fe200078e00ff */
[----:B------:R-:W-:Y:S02]  /*0990*/  BSSY.RECONVERGENT B2, `(.L_x_11) ;  /* 0x0000047000027945 */ /* 0x000fe40003800200 */
[----:B------:R-:W-:-:S02]  /*09a0*/  FSEL R4, R4, -0.00019574658654164522886, !P0 ;  /* 0xb94d415304047808 */ /* 0x000fc40004000000 */
[----:B------:R-:W-:Y:S02]  /*09b0*/  FSEL R16, R19, 0.0083327032625675201416, !P0 ;  /* 0x3c0885e413107808 */ /* 0x000fe40004000000 */
[----:B------:R-:W-:Y:S02]  /*09c0*/  FSEL R0, R2, 1, P0 ;  /* 0x3f80000002007808 */ /* 0x000fe40000000000 */
[----:B------:R-:W-:Y:S01]  /*09d0*/  FSEL R5, -R18, -0.16666662693023681641, !P0 ;  /* 0xbe2aaaa812057808 */ /* 0x000fe20004000100 */
[C---:B------:R-:W-:Y:S02]  /*09e0*/  FFMA R4, R3.reuse, R4, R16 ;  /* 0x0000000403047223 */ /* 0x040fe40000000010 */
[C---:B------:R-:W-:Y:S02]  /*09f0*/  FFMA R21, R3.reuse, R0, RZ ;  /* 0x0000000003157223 */ /* 0x040fe400000000ff */
[----:B------:R-:W-:-:S04]  /*0a00*/  FFMA R4, R3, R4, R5 ;  /* 0x0000000403047223 */ /* 0x000fc80000000005 */
[----:B------:R-:W-:-:S04]  /*0a10*/  FFMA R21, R21, R4, R0 ;  /* 0x0000000415157223 */ /* 0x000fc80000000000 */
[----:B------:R-:W-:-:S04]  /*0a20*/  @P1 FADD R21, RZ, -R21 ;  /* 0x80000015ff151221 */ /* 0x000fc80000000000 */
        /* <DEDUP_REMOVED lines=10> */
[----:B------:R-:W-:Y:S01]  /*0ad0*/  @!P0 MOV R22, RZ ;  /* 0x000000ff00168202 */ /* 0x000fe20000000f00 */
[----:B------:R-:W-:Y:S06]  /*0ae0*/  @!P0 BRA `(.L_x_12) ;  /* 0x0000000000c48947 */ /* 0x000fec0003800000 */
[----:B------:R-:W1:Y:S01]  /*0af0*/  LDC.64 R2, c[0x4][RZ] ;  /* 0x01000000ff027b82 */ /* 0x000e620000000a00 */
[----:B------:R-:W-:Y:S02]  /*0b00*/  IMAD.SHL.U32 R4, R21, 0x100, RZ ;  /* 0x0000010015047824 */ /* 0x000fe400078e00ff */
[----:B------:R-:W-:Y:S01]  /*0b10*/  HFMA2 R22, -RZ, RZ, 0, 0 ;  /* 0x00000000ff167431 */ /* 0x000fe200000001ff */
[----:B------:R-:W-:Y:S01]  /*0b20*/  BSSY.RECONVERGENT B3, `(.L_x_13) ;  /* 0x000000e000037945 */ /* 0x000fe20003800200 */
[----:B------:R-:W-:Y:S02]  /*0b30*/  IMAD.MOV.U32 R0, RZ, RZ, RZ ;  /* 0x000000ffff007224 */ /* 0x000fe400078e00ff */
[----:B------:R-:W-:Y:S01]  /*0b40*/  IMAD.MOV.U32 R25, RZ, RZ, RZ ;  /* 0x000000ffff197224 */ /* 0x000fe200078e00ff */
[----:B------:R-:W-:-:S07]  /*0b50*/  LOP3.LUT R27, R4, 0x80000000, RZ, 0xfc, !PT ;  /* 0x80000000041b7812 */ /* 0x000fce00078efcff */
.L_x_14:
[----:B-1----:R-:W-:-:S06]  /*0b60*/  IMAD.WIDE.U32 R4, R22, 0x4, R2 ;  /* 0x0000000416047825 */ /* 0x002fcc00078e0002 */
[----:B--2---:R-:W2:Y:S01]  /*0b70*/  LDG.E.CONSTANT R4, desc[UR10][R4.64] ;  /* 0x0000000a04047981 */ /* 0x004ea2000c1e9900 */
[C---:B------:R-:W-:Y:S02]  /*0b80*/  IMAD R23, R22.reuse, 0x4, R1 ;  /* 0x0000000416177824 */ /* 0x040fe400078e0201 */
[----:B------:R-:W-:-:S05]  /*0b90*/  VIADD R22, R22, 0x1 ;  /* 0x0000000116167836 */ /* 0x000fca0000000000 */
[----:B------:R-:W-:Y:S01]  /*0ba0*/  ISETP.NE.AND P0, PT, R22, 0x6, PT ;  /* 0x000000061600780c */ /* 0x000fe20003f05270 */
[----:B--2---:R-:W-:-:S03]  /*0bb0*/  IMAD.WIDE.U32 R16, R4, R27, RZ ;  /* 0x0000001b04107225 */ /* 0x004fc600078e00ff */
[----:B------:R-:W-:-:S05]  /*0bc0*/  IADD3 R16, P1, PT, R16, R0, RZ ;  /* 0x0000000010107210 */ /* 0x000fca0007f3e0ff */
[----:B------:R2:W-:Y:S01]  /*0bd0*/  STL [R23], R16 ;  /* 0x0000001017007387 */ /* 0x0005e20000100800 */
[----:B------:R-:W-:-:S03]  /*0be0*/  IMAD.X R0, R17, 0x1, R25, P1 ;  /* 0x0000000111007824 */ /* 0x000fc600008e0619 */
[----:B------:R-:W-:Y:S05]  /*0bf0*/  @P0 BRA `(.L_x_14) ;  /* 0xfffffffc00d80947 */ /* 0x000fea000383ffff */
[----:B------:R-:W-:Y:S05]  /*0c00*/  BSYNC.RECONVERGENT B3 ;  /* 0x0000000000037941 */ /* 0x000fea0003800200 */
.L_x_13:
[----:B------:R-:W-:Y:S01]  /*0c10*/  SHF.R.U32.HI R5, RZ, 0x17, R21 ;  /* 0x00000017ff057819 */ /* 0x000fe20000011615 */
[----:B------:R1:W-:Y:S03]  /*0c20*/  STL [R1+0x18], R0 ;  /* 0x0000180001007387 */ /* 0x0003e60000100800 */
[C---:B------:R-:W-:Y:S02]  /*0c30*/  LOP3.LUT R2, R5.reuse, 0xe0, RZ, 0xc0, !PT ;  /* 0x000000e005027812 */ /* 0x040fe400078ec0ff */
[----:B------:R-:W-:Y:S02]  /*0c40*/  LOP3.LUT P0, RZ, R5, 0x1f, RZ, 0xc0, !PT ;  /* 0x0000001f05ff7812 */ /* 0x000fe4000780c0ff */
[----:B------:R-:W-:-:S04]  /*0c50*/  IADD3 R2, PT, PT, R2, -0x80, RZ ;  /* 0xffffff8002027810 */ /* 0x000fc80007ffe0ff */
[----:B------:R-:W-:-:S05]  /*0c60*/  SHF.R.U32.HI R2, RZ, 0x5, R2 ;  /* 0x00000005ff027819 */ /* 0x000fca0000011602 */
[----:B--2---:R-:W-:-:S05]  /*0c70*/  IMAD R16, R2, -0x4, R1 ;  /* 0xfffffffc02107824 */ /* 0x004fca00078e0201 */
[----:B------:R-:W2:Y:S04]  /*0c80*/  LDL R4, [R16+0x18] ;  /* 0x0000180010047983 */ /* 0x000ea80000100800 */
[----:B------:R-:W2:Y:S04]  /*0c90*/  LDL R3, [R16+0x14] ;  /* 0x0000140010037983 */ /* 0x000ea80000100800 */
[----:B------:R-:W3:Y:S01]  /*0ca0*/  @P0 LDL R2, [R16+0x10] ;  /* 0x0000100010020983 */ /* 0x000ee20000100800 */
[----:B------:R-:W-:Y:S01]  /*0cb0*/  LOP3.LUT R5, R5, 0x1f, RZ, 0xc0, !PT ;  /* 0x0000001f05057812 */ /* 0x000fe200078ec0ff */
[----:B------:R-:W-:Y:S01]  /*0cc0*/  UMOV UR4, 0x54442d19 ;  /* 0x54442d1900047882 */ /* 0x000fe20000000000 */
[----:B------:R-:W-:-:S02]  /*0cd0*/  UMOV UR5, 0x3bf921fb ;  /* 0x3bf921fb00057882 */ /* 0x000fc40000000000 */
[-C--:B--2---:R-:W-:Y:S02]  /*0ce0*/  @P0 SHF.L.W.U32.HI R4, R3, R5.reuse, R4 ;  /* 0x0000000503040219 */ /* 0x084fe40000010e04 */
[----:B---3--:R-:W-:Y:S02]  /*0cf0*/  @P0 SHF.L.W.U32.HI R3, R2, R5, R3 ;  /* 0x0000000502030219 */ /* 0x008fe40000010e03 */
[----:B------:R-:W-:Y:S02]  /*0d00*/  ISETP.GE.AND P0, PT, R21, RZ, PT ;  /* 0x000000ff1500720c */ /* 0x000fe40003f06270 */
[C---:B------:R-:W-:Y:S01]  /*0d10*/  SHF.L.W.U32.HI R22, R3.reuse, 0x2, R4 ;  /* 0x0000000203167819 */ /* 0x040fe20000010e04 */
[----:B------:R-:W-:-:S03]  /*0d20*/  IMAD.SHL.U32 R3, R3, 0x4, RZ ;  /* 0x0000000403037824 */ /* 0x000fc600078e00ff */
[----:B------:R-:W-:Y:S02]  /*0d30*/  SHF.R.S32.HI R5, RZ, 0x1f, R22 ;  /* 0x0000001fff057819 */ /* 0x000fe40000011416 */
[----:B-1----:R-:W-:Y:S02]  /*0d40*/  LOP3.LUT R0, R22, R21, RZ, 0x3c, !PT ;  /* 0x0000001516007212 */ /* 0x002fe400078e3cff */
[C---:B------:R-:W-:Y:S02]  /*0d50*/  LOP3.LUT R2, R5.reuse, R3, RZ, 0x3c, !PT ;  /* 0x0000000305027212 */ /* 0x040fe400078e3cff */
[----:B------:R-:W-:Y:S02]  /*0d60*/  LOP3.LUT R3, R5, R22, RZ, 0x3c, !PT ;  /* 0x0000001605037212 */ /* 0x000fe400078e3cff */
[----:B------:R-:W-:Y:S02]  /*0d70*/  SHF.R.U32.HI R5, RZ, 0x1e, R4 ;  /* 0x0000001eff057819 */ /* 0x000fe40000011604 */
[----:B------:R-:W-:-:S02]  /*0d80*/  ISETP.GE.AND P1, PT, R0, RZ, PT ;  /* 0x000000ff0000720c */ /* 0x000fc40003f26270 */
[----:B------:R-:W1:Y:S01]  /*0d90*/  I2F.F64.S64 R2, R2 ;  /* 0x0000000200027312 */ /* 0x000e620000301c00 */
[----:B------:R-:W-:-:S05]  /*0da0*/  LEA.HI R22, R22, R5, RZ, 0x1 ;  /* 0x0000000516167211 */ /* 0x000fca00078f08ff */
[----:B------:R-:W-:-:S04]  /*0db0*/  IMAD.MOV R0, RZ, RZ, -R22 ;  /* 0x000000ffff007224 */ /* 0x000fc800078e0a16 */
[----:B------:R-:W-:Y:S01]  /*0dc0*/  @!P0 IMAD.MOV.U32 R22, RZ, RZ, R0 ;  /* 0x000000ffff168224 */ /* 0x000fe200078e0000 */
[----:B-1----:R-:W-:-:S10]  /*0dd0*/  DMUL R16, R2, UR4 ;  /* 0x0000000402107c28 */ /* 0x002fd40008000000 */
[----:B------:R-:W1:Y:S02]  /*0de0*/  F2F.F32.F64 R16, R16 ;  /* 0x0000001000107310 */ /* 0x000e640000301000 */
[----:B-1----:R-:W-:-:S07]  /*0df0*/  FSEL R0, -R16, R16, !P1 ;  /* 0x0000001010007208 */ /* 0x002fce0004800100 */
.L_x_12:
[----:B------:R-:W-:Y:S05]  /*0e00*/  BSYNC.RECONVERGENT B2 ;  /* 0x0000000000027941 */ /* 0x000fea0003800200 */
.L_x_11:
[----:B------:R-:W-:Y:S01]  /*0e10*/  MOV R2, 0x3bbb989d ;  /* 0x3bbb989d00027802 */ /* 0x000fe20000000f00 */
[----:B------:R-:W-:Y:S01]  /*0e20*/  FMUL R21, R21, 0.0099999997764825820923 ;  /* 0x3c23d70a15157820 */ /* 0x000fe20000400000 */
[----:B------:R-:W-:Y:S02]  /*0e30*/  IMAD.MOV.U32 R5, RZ, RZ, 0x437c0000 ;  /* 0x437c0000ff057424 */ /* 0x000fe400078e00ff */
[----:B------:R-:W-:Y:S01]  /*0e40*/  FMUL R3, R0, R0 ;  /* 0x0000000000037220 */ /* 0x000fe20000400000 */
[C---:B------:R-:W-:Y:S01]  /*0e50*/  LOP3.LUT R4, R22.reuse, 0x1, RZ, 0xc0, !PT ;  /* 0x0000000116047812 */ /* 0x040fe200078ec0ff */
[----:B------:R-:W-:Y:S01]  /*0e60*/  FFMA.SAT R2, R21, R2, 0.5 ;  /* 0x3f00000015027423 */ /* 0x000fe20000002002 */
[----:B------:R-:W-:Y:S02]  /*0e70*/  VIADD R22, R22, 0x1 ;  /* 0x0000000116167836 */ /* 0x000fe40000000000 */
[----:B------:R-:W-:Y:S01]  /*0e80*/  FFMA R20, R3, R20, -0.0013887860113754868507 ;  /* 0xbab607ed03147423 */ /* 0x000fe20000000014 */
[----:B------:R-:W-:Y:S01]  /*0e90*/  ISETP.NE.U32.AND P0, PT, R4, 0x1, PT ;  /* 0x000000010400780c */ /* 0x000fe20003f05070 */
[----:B------:R-:W-:Y:S01]  /*0ea0*/  FFMA.RM R2, R2, R5, 12582913 ;  /* 0x4b40000102027423 */ /* 0x000fe20000004005 */
[----:B------:R-:W1:Y:S01]  /*0eb0*/  LDCU UR4, c[0x0][0x3a4] ;  /* 0x00007480ff0477ac */ /* 0x000e620008000800 */
[----:B------:R-:W-:-:S02]  /*0ec0*/  LOP3.LUT P1, RZ, R22, 0x2, RZ, 0xc0, !PT ;  /* 0x0000000216ff7812 */ /* 0x000fc4000782c0ff */
[----:B------:R-:W-:Y:S01]  /*0ed0*/  FADD R16, R2, -12583039 ;  /* 0xcb40007f02107421 */ /* 0x000fe20000000000 */
[----:B------:R-:W-:Y:S02]  /*0ee0*/  FSEL R4, R19, 0.0083327032625675201416, P0 ;  /* 0x3c0885e413047808 */ /* 0x000fe40000000000 */
[----:B------:R-:W-:Y:S01]  /*0ef0*/  FSEL R20, R20, -0.00019574658654164522886, P0 ;  /* 0xb94d415314147808 */ /* 0x000fe20000000000 */
[C---:B------:R-:W-:Y:S01]  /*0f00*/  FFMA R16, R21.reuse, 1.4426950216293334961, -R16 ;  /* 0x3fb8aa3b15107823 */ /* 0x040fe20000000810 */
[----:B------:R-:W-:Y:S02]  /*0f10*/  FSEL R18, -R18, -0.16666662693023681641, P0 ;  /* 0xbe2aaaa812127808 */ /* 0x000fe40000000100 */
[----:B------:R-:W-:Y:S01]  /*0f20*/  FSEL R0, R0, 1, !P0 ;  /* 0x3f80000000007808 */ /* 0x000fe20004000000 */
[----:B------:R-:W-:Y:S01]  /*0f30*/  FFMA R16, R21, 1.925963033500011079e-08, R16 ;  /* 0x32a5706015107823 */ /* 0x000fe20000000010 */
[----:B------:R-:W-:Y:S01]  /*0f40*/  FFMA R4, R3, R20, R4 ;  /* 0x0000001403047223 */ /* 0x000fe20000000004 */
[----:B------:R-:W-:-:S03]  /*0f50*/  IADD3 R15, PT, PT, R15, 0x1, RZ ;  /* 0x000000010f0f7810 */ /* 0x000fc60007ffe0ff */
[C---:B------:R-:W-:Y:S01]  /*0f60*/  FFMA R4, R3.reuse, R4, R18 ;  /* 0x0000000403047223 */ /* 0x040fe20000000012 */
[----:B------:R-:W2:Y:S01]  /*0f70*/  MUFU.EX2 R16, R16 ;  /* 0x0000001000107308 */ /* 0x000ea20000000800 */
[----:B------:R-:W-:Y:S01]  /*0f80*/  FFMA R3, R3, R0, RZ ;  /* 0x0000000003037223 */ /* 0x000fe200000000ff */
[----:B-1----:R-:W-:-:S03]  /*0f90*/  ISETP.NE.AND P0, PT, R15, UR4, PT ;  /* 0x000000040f007c0c */ /* 0x002fc6000bf05270 */
[----:B------:R-:W-:Y:S01]  /*0fa0*/  FFMA R0, R3, R4, R0 ;  /* 0x0000000403007223 */ /* 0x000fe20000000000 */
[----:B------:R-:W-:-:S03]  /*0fb0*/  IMAD.SHL.U32 R3, R2, 0x800000, RZ ;  /* 0x0080000002037824 */ /* 0x000fc600078e00ff */
[----:B------:R-:W-:-:S04]  /*0fc0*/  @P1 FADD R0, RZ, -R0 ;  /* 0x80000000ff001221 */ /* 0x000fc80000000000 */
[----:B--2---:R-:W-:-:S05]  /*0fd0*/  FFMA R19, R3, R16, R0 ;  /* 0x0000001003137223 */ /* 0x004fca0000000000 */
[----:B------:R1:W-:Y:S01]  /*0fe0*/  STG.E desc[UR10][R6.64], R19 ;  /* 0x0000001306007986 */ /* 0x0003e2000c10190a */
[----:B------:R-:W-:Y:S05]  /*0ff0*/  @P0 BRA `(.L_x_15) ;  /* 0xfffffff400440947 */ /* 0x000fea000383ffff */
[----:B------:R-:W-:Y:S05]  /*1000*/  BSYNC.RECONVERGENT B1 ;  /* 0x0000000000017941 */ /* 0x000fea0003800200 */
.L_x_6:
[----:B------:R-:W-:Y:S05]  /*1010*/  BRA `(.L_x_4) ;  /* 0x0000002000247947 */ /* 0x000fea0003800000 */
.L_x_218:
[----:B------:R-:W0:Y:S02]  /*1020*/  LDCU UR4, c[0x0][0x3a4] ;  /* 0x00007480ff0477ac */ /* 0x000e240008000800 */
[----:B0-----:R-:W-:-:S09]  /*1030*/  UISETP.GE.AND UP0, UPT, UR4, 0x1, UPT ;  /* 0x000000010400788c */ /* 0x001fd2000bf06270 */
[----:B------:R-:W-:Y:S05]  /*1040*/  BRA.U !UP0, `(.L_x_4) ;  /* 0x0000002108187547 */ /* 0x000fea000b800000 */
[----:B------:R-:W0:Y:S02]  /*1050*/  LDC.64 R2, c[0x0][0x380] ;  /* 0x0000e000ff027b82 */ /* 0x000e240000000a00 */
[----:B0-----:R-:W-:-:S05]  /*1060*/  IMAD.WIDE.U32 R2, R6, 0x4, R2 ;  /* 0x0000000406027825 */ /* 0x001fca00078e0002 */
[----:B------:R0:W5:Y:S01]  /*1070*/  LDG.E R7, desc[UR10][R2.64] ;  /* 0x0000000a02077981 */ /* 0x000162000c1e1900 */
[----:B------:R-:W-:-:S09]  /*1080*/  UISETP.GE.U32.AND UP0, UPT, UR4, 0x4, UPT ;  /* 0x000000040400788c */ /* 0x000fd2000bf06070 */
[----:B0-----:R-:W-:Y:S05]  /*1090*/  BRA.U !UP0, `(.L_x_16) ;  /* 0x0000000508287547 */ /* 0x001fea000b800000 */
[----:B------:R-:W-:Y:S01]  /*10a0*/  BSSY.RECONVERGENT B1, `(.L_x_16) ;  /* 0x0000049000017945 */ /* 0x000fe20003800200 */
[----:B------:R-:W-:-:S07]  /*10b0*/  IMAD.MOV.U32 R5, RZ, RZ, RZ ;  /* 0x000000ffff057224 */ /* 0x000fce00078e00ff */
.L_x_29:
[----:B------:R-:W-:Y:S01]  /*10c0*/  IMAD.MOV.U32 R0, RZ, RZ, 0x40200000 ;  /* 0x40200000ff007424 */ /* 0x000fe200078e00ff */
[----:B------:R-:W-:Y:S01]  /*10d0*/  BSSY.RECONVERGENT B2, `(.L_x_17) ;  /* 0x0000011000027945 */ /* 0x000fe20003800200 */
[----:B------:R-:W-:Y:S02]  /*10e0*/  VIADD R5, R5, 0x4 ;  /* 0x0000000405057836 */ /* 0x000fe40000000000 */
[----:B-----5:R-:W-:-:S03]  /*10f0*/  FFMA R7, R7, R0, 1 ;  /* 0x3f80000007077423 */ /* 0x020fc60000000000 */
[----:B------:R-:W-:Y:S01]  /*1100*/  ISETP.NE.AND P0, PT, R5, R10, PT ;  /* 0x0000000a0500720c */ /* 0x000fe20003f05270 */
[----:B------:R-:W-:-:S04]  /*1110*/  FMUL R7, R7, R7 ;  /* 0x0000000707077220 */ /* 0x000fc80000400000 */
[----:B------:R0:W1:Y:S01]  /*1120*/  MUFU.RSQ R4, R7 ;  /* 0x0000000700047308 */ /* 0x0000620000001400 */
[----:B------:R-:W-:-:S04]  /*1130*/  IADD3 R0, PT, PT, R7, -0xd000000, RZ ;  /* 0xf300000007007810 */ /* 0x000fc80007ffe0ff */
[----:B------:R-:W-:-:S13]  /*1140*/  ISETP.GT.U32.AND P1, PT, R0, 0x727fffff, PT ;  /* 0x727fffff0000780c */ /* 0x000fda0003f24070 */
[----:B01----:R-:W-:Y:S05]  /*1150*/  @!P1 BRA `(.L_x_18) ;  /* 0x0000000000109947 */ /* 0x003fea0003800000 */
[----:B------:R-:W-:Y:S01]  /*1160*/  IMAD.MOV.U32 R0, RZ, RZ, R7 ;  /* 0x000000ffff007224 */ /* 0x000fe200078e0007 */
[----:B------:R-:W-:-:S07]  /*1170*/  MOV R17, 0x1190 ;  /* 0x0000119000117802 */ /* 0x000fce0000000f00 */
[----:B------:R-:W-:Y:S05]  /*1180*/  CALL.REL.NOINC `($__internal_0_$__cuda_sm20_sqrt_rn_f32_slowpath) ;  /* 0x00000020004c7944 */ /* 0x000fea0003c00000 */
[----:B------:R-:W-:Y:S05]  /*1190*/  BRA `(.L_x_19) ;  /* 0x0000000000107947 */ /* 0x000fea0003800000 */
.L_x_18:
[----:B------:R-:W-:Y:S01]  /*11a0*/  FMUL.FTZ R0, R7, R4 ;  /* 0x0000000407007220 */ /* 0x000fe20000410000 */
[----:B------:R-:W-:-:S03]  /*11b0*/  FMUL.FTZ R4, R4, 0.5 ;  /* 0x3f00000004047820 */ /* 0x000fc60000410000 */
[----:B------:R-:W-:-:S04]  /*11c0*/  FFMA R7, -R0, R0, R7 ;  /* 0x0000000000077223 */ /* 0x000fc80000000107 */
[----:B------:R-:W-:-:S07]  /*11d0*/  FFMA R0, R7, R4, R0 ;  /* 0x0000000407007223 */ /* 0x000fce0000000000 */
.L_x_19:
[----:B------:R-:W-:Y:S05]  /*11e0*/  BSYNC.RECONVERGENT B2 ;  /* 0x0000000000027941 */ /* 0x000fea0003800200 */
.L_x_17:
[----:B------:R-:W-:Y:S01]  /*11f0*/  IMAD.MOV.U32 R7, RZ, RZ, 0x40200000 ;  /* 0x40200000ff077424 */ /* 0x000fe200078e00ff */
[----:B------:R-:W-:Y:S03]  /*1200*/  BSSY.RECONVERGENT B2, `(.L_x_20) ;  /* 0x000000f000027945 */ /* 0x000fe60003800200 */
[----:B------:R-:W-:-:S04]  /*1210*/  FFMA R0, R0, R7, 1 ;  /* 0x3f80000000007423 */ /* 0x000fc80000000007 */
[----:B------:R-:W-:-:S04]  /*1220*/  FMUL R7, R0, R0 ;  /* 0x0000000000077220 */ /* 0x000fc80000400000 */
[----:B------:R-:W-:Y:S01]  /*1230*/  VIADD R0, R7, 0xf3000000 ;  /* 0xf300000007007836 */ /* 0x000fe20000000000 */
[----:B------:R0:W1:Y:S04]  /*1240*/  MUFU.RSQ R4, R7 ;  /* 0x0000000700047308 */ /* 0x0000680000001400 */
[----:B------:R-:W-:-:S13]  /*1250*/  ISETP.GT.U32.AND P1, PT, R0, 0x727fffff, PT ;  /* 0x727fffff0000780c */ /* 0x000fda0003f24070 */
[----:B01----:R-:W-:Y:S05]  /*1260*/  @!P1 BRA `(.L_x_21) ;  /* 0x0000000000109947 */ /* 0x003fea0003800000 */
[----:B------:R-:W-:Y:S02]  /*1270*/  MOV R0, R7 ;  /* 0x0000000700007202 */ /* 0x000fe40000000f00 */
[----:B------:R-:W-:-:S07]  /*1280*/  MOV R17, 0x12a0 ;  /* 0x000012a000117802 */ /* 0x000fce0000000f00 */
[----:B------:R-:W-:Y:S05]  /*1290*/  CALL.REL.NOINC `($__internal_0_$__cuda_sm20_sqrt_rn_f32_slowpath) ;  /* 0x0000002000087944 */ /* 0x000fea0003c00000 */
[----:B------:R-:W-:Y:S05]  /*12a0*/  BRA `(.L_x_22) ;  /* 0x0000000000107947 */ /* 0x000fea0003800000 */
.L_x_21:
[----:B------:R-:W-:Y:S01]  /*12b0*/  FMUL.FTZ R0, R7, R4 ;  /* 0x0000000407007220 */ /* 0x000fe20000410000 */
[----:B------:R-:W-:-:S03]  /*12c0*/  FMUL.FTZ R4, R4, 0.5 ;  /* 0x3f00000004047820 */ /* 0x000fc60000410000 */
[----:B------:R-:W-:-:S04]  /*12d0*/  FFMA R7, -R0, R0, R7 ;  /* 0x0000000000077223 */ /* 0x000fc80000000107 */
[----:B------:R-:W-:-:S07]  /*12e0*/  FFMA R0, R7, R4, R0 ;  /* 0x0000000407007223 */ /* 0x000fce0000000000 */
.L_x_22:
[----:B------:R-:W-:Y:S05]  /*12f0*/  BSYNC.RECONVERGENT B2 ;  /* 0x0000000000027941 */ /* 0x000fea0003800200 */
.L_x_20:
        /* <DEDUP_REMOVED lines=8> */
[----:B------:R-:W-:Y:S01]  /*1380*/  IMAD.MOV.U32 R0, RZ, RZ, R7 ;  /* 0x000000ffff007224 */ /* 0x000fe200078e0007 */
[----:B------:R-:W-:-:S07]  /*1390*/  MOV R17, 0x13b0 ;  /* 0x000013b000117802 */ /* 0x000fce0000000f00 */
[----:B------:R-:W-:Y:S05]  /*13a0*/  CALL.REL.NOINC `($__internal_0_$__cuda_sm20_sqrt_rn_f32_slowpath) ;  /* 0x0000001c00c47944 */ /* 0x000fea0003c00000 */
[----:B------:R-:W-:Y:S05]  /*13b0*/  BRA `(.L_x_25) ;  /* 0x0000000000107947 */ /* 0x000fea0003800000 */
.L_x_24:
[----:B------:R-:W-:Y:S01]  /*13c0*/  FMUL.FTZ R0, R7, R4 ;  /* 0x0000000407007220 */ /* 0x000fe20000410000 */
[----:B------:R-:W-:-:S03]  /*13d0*/  FMUL.FTZ R4, R4, 0.5 ;  /* 0x3f00000004047820 */ /* 0x000fc60000410000 */
[----:B------:R-:W-:-:S04]  /*13e0*/  FFMA R7, -R0, R0, R7 ;  /* 0x0000000000077223 */ /* 0x000fc80000000107 */
[----:B------:R-:W-:-:S07]  /*13f0*/  FFMA R0, R7, R4, R0 ;  /* 0x0000000407007223 */ /* 0x000fce0000000000 */
.L_x_25:
[----:B------:R-:W-:Y:S05]  /*1400*/  BSYNC.RECONVERGENT B2 ;  /* 0x0000000000027941 */ /* 0x000fea0003800200 */
.L_x_23:
[----:B------:R-:W-:Y:S01]  /*1410*/  HFMA2 R7, -RZ, RZ, 2.0625, 0 ;  /* 0x40200000ff077431 */ /* 0x000fe200000001ff */
[----:B------:R-:W-:Y:S04]  /*1420*/  BSSY.RECONVERGENT B2, `(.L_x_26) ;  /* 0x000000f000027945 */ /* 0x000fe80003800200 */
[----:B------:R-:W-:-:S04]  /*1430*/  FFMA R0, R0, R7, 1 ;  /* 0x3f80000000007423 */ /* 0x000fc80000000007 */
[----:B------:R-:W-:-:S04]  /*1440*/  FMUL R0, R0, R0 ;  /* 0x0000000000007220 */ /* 0x000fc80000400000 */
[----:B------:R-:W-:Y:S01]  /*1450*/  VIADD R4, R0, 0xf3000000 ;  /* 0xf300000000047836 */ /* 0x000fe20000000000 */
[----:B------:R0:W1:Y:S04]  /*1460*/  MUFU.RSQ R15, R0 ;  /* 0x00000000000f7308 */ /* 0x0000680000001400 */
[----:B------:R-:W-:-:S13]  /*1470*/  ISETP.GT.U32.AND P1, PT, R4, 0x727fffff, PT ;  /* 0x727fffff0400780c */ /* 0x000fda0003f24070 */
[----:B01----:R-:W-:Y:S05]  /*1480*/  @!P1 BRA `(.L_x_27) ;  /* 0x0000000000109947 */ /* 0x003fea0003800000 */
[----:B------:R-:W-:-:S07]  /*1490*/  MOV R17, 0x14b0 ;  /* 0x000014b000117802 */ /* 0x000fce0000000f00 */
[----:B------:R-:W-:Y:S05]  /*14a0*/  CALL.REL.NOINC `($__internal_0_$__cuda_sm20_sqrt_rn_f32_slowpath) ;  /* 0x0000001c00847944 */ /* 0x000fea0003c00000 */
[----:B------:R-:W-:Y:S01]  /*14b0*/  IMAD.MOV.U32 R7, RZ, RZ, R0 ;  /* 0x000000ffff077224 */ /* 0x000fe200078e0000 */
[----:B------:R-:W-:Y:S06]  /*14c0*/  BRA `(.L_x_28) ;  /* 0x0000000000107947 */ /* 0x000fec0003800000 */
.L_x_27:
[----:B------:R-:W-:Y:S01]  /*14d0*/  FMUL.FTZ R7, R0, R15 ;  /* 0x0000000f00077220 */ /* 0x000fe20000410000 */
[----:B------:R-:W-:-:S03]  /*14e0*/  FMUL.FTZ R4, R15, 0.5 ;  /* 0x3f0000000f047820 */ /* 0x000fc60000410000 */
[----:B------:R-:W-:-:S04]  /*14f0*/  FFMA R0, -R7, R7, R0 ;  /* 0x0000000707007223 */ /* 0x000fc80000000100 */
[----:B------:R-:W-:-:S07]  /*1500*/  FFMA R7, R0, R4, R7 ;  /* 0x0000000400077223 */ /* 0x000fce0000000007 */
.L_x_28:
[----:B------:R-:W-:Y:S05]  /*1510*/  BSYNC.RECONVERGENT B2 ;  /* 0x0000000000027941 */ /* 0x000fea0003800200 */
.L_x_26:
[----:B------:R-:W-:Y:S05]  /*1520*/  @P0 BRA `(.L_x_29) ;  /* 0xfffffff800e40947 */ /* 0x000fea000383ffff */
[----:B------:R-:W-:Y:S05]  /*1530*/  BSYNC.RECONVERGENT B1 ;  /* 0x0000000000017941 */ /* 0x000fea0003800200 */
.L_x_16:
[----:B------:R-:W-:-:S13]  /*1540*/  ISETP.NE.AND P0, PT, R14, RZ, PT ;  /* 0x000000ff0e00720c */ /* 0x000fda0003f05270 */
[----:B------:R-:W-:Y:S05]  /*1550*/  @!P0 BRA `(.L_x_30) ;  /* 0x0000000000dc8947 */ /* 0x000fea0003800000 */
[----:B------:R-:W-:Y:S01]  /*1560*/  IMAD.MOV.U32 R0, RZ, RZ, 0x40200000 ;  /* 0x40200000ff007424 */ /* 0x000fe200078e00ff */
[----:B------:R-:W-:Y:S01]  /*1570*/  BSSY.RECONVERGENT B1, `(.L_x_31) ;  /* 0x0000010000017945 */ /* 0x000fe20003800200 */
[----:B------:R-:W-:Y:S02]  /*1580*/  ISETP.NE.AND P0, PT, R14, 0x1, PT ;  /* 0x000000010e00780c */ /* 0x000fe40003f05270 */
[----:B-----5:R-:W-:-:S04]  /*1590*/  FFMA R7, R7, R0, 1 ;  /* 0x3f80000007077423 */ /* 0x020fc80000000000 */
[----:B------:R-:W-:-:S04]  /*15a0*/  FMUL R0, R7, R7 ;  /* 0x0000000707007220 */ /* 0x000fc80000400000 */
[----:B------:R0:W1:Y:S01]  /*15b0*/  MUFU.RSQ R5, R0 ;  /* 0x0000000000057308 */ /* 0x0000620000001400 */
[----:B------:R-:W-:-:S04]  /*15c0*/  IADD3 R4, PT, PT, R0, -0xd000000, RZ ;  /* 0xf300000000047810 */ /* 0x000fc80007ffe0ff */
[----:B------:R-:W-:-:S13]  /*15d0*/  ISETP.GT.U32.AND P1, PT, R4, 0x727fffff, PT ;  /* 0x727fffff0400780c */ /* 0x000fda0003f24070 */
[----:B01----:R-:W-:Y:S05]  /*15e0*/  @!P1 BRA `(.L_x_32) ;  /* 0x0000000000109947 */ /* 0x003fea0003800000 */
[----:B------:R-:W-:-:S07]  /*15f0*/  MOV R17, 0x1610 ;  /* 0x0000161000117802 */ /* 0x000fce0000000f00 */
[----:B------:R-:W-:Y:S05]  /*1600*/  CALL.REL.NOINC `($__internal_0_$__cuda_sm20_sqrt_rn_f32_slowpath) ;  /* 0x0000001c002c7944 */ /* 0x000fea0003c00000 */
[----:B------:R-:W-:Y:S01]  /*1610*/  IMAD.MOV.U32 R7, RZ, RZ, R0 ;  /* 0x000000ffff077224 */ /* 0x000fe200078e0000 */
[----:B------:R-:W-:Y:S06]  /*1620*/  BRA `(.L_x_33) ;  /* 0x0000000000107947 */ /* 0x000fec0003800000 */
.L_x_32:
[----:B------:R-:W-:Y:S01]  /*1630*/  FMUL.FTZ R7, R0, R5 ;  /* 0x0000000500077220 */ /* 0x000fe20000410000 */
[----:B------:R-:W-:-:S03]  /*1640*/  FMUL.FTZ R4, R5, 0.5 ;  /* 0x3f00000005047820 */ /* 0x000fc60000410000 */
[----:B------:R-:W-:-:S04]  /*1650*/  FFMA R0, -R7, R7, R0 ;  /* 0x0000000707007223 */ /* 0x000fc80000000100 */
[----:B------:R-:W-:-:S07]  /*1660*/  FFMA R7, R0, R4, R7 ;  /* 0x0000000400077223 */ /* 0x000fce0000000007 */
.L_x_33:
[----:B------:R-:W-:Y:S05]  /*1670*/  BSYNC.RECONVERGENT B1 ;  /* 0x0000000000017941 */ /* 0x000fea0003800200 */
.L_x_31:
[----:B------:R-:W-:Y:S05]  /*1680*/  @!P0 BRA `(.L_x_30) ;  /* 0x0000000000908947 */ /* 0x000fea0003800000 */
[----:B------:R-:W-:Y:S01]  /*1690*/  IMAD.MOV.U32 R0, RZ, RZ, 0x40200000 ;  /* 0x40200000ff007424 */ /* 0x000fe200078e00ff */
[----:B------:R-:W-:Y:S01]  /*16a0*/  BSSY.RECONVERGENT B1, `(.L_x_34) ;  /* 0x0000010000017945 */ /* 0x000fe20003800200 */
[----:B------:R-:W-:Y:S02]  /*16b0*/  ISETP.NE.AND P0, PT, R14, 0x2, PT ;  /* 0x000000020e00780c */ /* 0x000fe40003f05270 */
        /* <DEDUP_REMOVED lines=8> */
[----:B------:R-:W-:Y:S01]  /*1740*/  MOV R7, R0 ;  /* 0x0000000000077202 */ /* 0x000fe20000000f00 */
[----:B------:R-:W-:Y:S06]  /*1750*/  BRA `(.L_x_36) ;  /* 0x0000000000107947 */ /* 0x000fec0003800000 */
.L_x_35:
[----:B------:R-:W-:Y:S01]  /*1760*/  FMUL.FTZ R7, R0, R4 ;  /* 0x0000000400077220 */ /* 0x000fe20000410000 */
[----:B------:R-:W-:-:S03]  /*1770*/  FMUL.FTZ R4, R4, 0.5 ;  /* 0x3f00000004047820 */ /* 0x000fc60000410000 */
[----:B------:R-:W-:-:S04]  /*1780*/  FFMA R0, -R7, R7, R0 ;  /* 0x0000000707007223 */ /* 0x000fc80000000100 */
[----:B------:R-:W-:-:S07]  /*1790*/  FFMA R7, R0, R4, R7 ;  /* 0x0000000400077223 */ /* 0x000fce0000000007 */
.L_x_36:
[----:B------:R-:W-:Y:S05]  /*17a0*/  BSYNC.RECONVERGENT B1 ;  /* 0x0000000000017941 */ /* 0x000fea0003800200 */
.L_x_34:
[----:B------:R-:W-:Y:S05]  /*17b0*/  @!P0 BRA `(.L_x_30) ;  /* 0x0000000000448947 */ /* 0x000fea0003800000 */
        /* <DEDUP_REMOVED lines=12> */
.L_x_37:
[----:B------:R-:W-:Y:S01]  /*1880*/  FMUL.FTZ R7, R0, R4 ;  /* 0x0000000400077220 */ /* 0x000fe20000410000 */
[----:B------:R-:W-:-:S03]  /*1890*/  FMUL.FTZ R4, R4, 0.5 ;  /* 0x3f00000004047820 */ /* 0x000fc60000410000 */
[----:B------:R-:W-:-:S04]  /*18a0*/  FFMA R0, -R7, R7, R0 ;  /* 0x0000000707007223 */ /* 0x000fc80000000100 */
[----:B------:R-:W-:-:S07]  /*18b0*/  FFMA R7, R0, R4, R7 ;  /* 0x0000000400077223 */ /* 0x000fce0000000007 */
.L_x_38:
[----:B------:R-:W-:Y:S05]  /*18c0*/  BSYNC.RECONVERGENT B1 ;  /* 0x0000000000017941 */ /* 0x000fea0003800200 */
.L_x_30:
[----:B-----5:R0:W-:Y:S01]  /*18d0*/  STG.E desc[UR10][R2.64], R7 ;  /* 0x0000000702007986 */ /* 0x0201e2000c10190a */
[----:B------:R-:W-:Y:S05]  /*18e0*/  BRA `(.L_x_4) ;  /* 0x0000001400f07947 */ /* 0x000fea0003800000 */
.L_x_217:
[----:B------:R-:W0:Y:S02]  /*18f0*/  LDC.64 R2, c[0x0][0x380] ;  /* 0x0000e000ff027b82 */ /* 0x000e240000000a00 */
[----:B0-----:R-:W-:-:S05]  /*1900*/  IMAD.WIDE.U32 R2, R6, 0x4, R2 ;  /* 0x0000000406027825 */ /* 0x001fca00078e0002 */
[----:B------:R-:W2:Y:S02]  /*1910*/  LDG.E R0, desc[UR10][R2.64] ;  /* 0x0000000a02007981 */ /* 0x000ea4000c1e1900 */
[----:B--2---:R-:W-:-:S05]  /*1920*/  FMUL R5, R0, 2.5 ;  /* 0x4020000000057820 */ /* 0x004fca0000400000 */
[----:B------:R4:W-:Y:S01]  /*1930*/  STG.E desc[UR10][R2.64], R5 ;  /* 0x0000000502007986 */ /* 0x0009e2000c10190a */
[----:B------:R-:W-:Y:S05]  /*1940*/  BRA `(.L_x_4) ;  /* 0x0000001400d87947 */ /* 0x000fea0003800000 */
.L_x_5:
[----:B------:R-:W-:-:S04]  /*1950*/  MOV R3, 0xfffffffd ;  /* 0xfffffffd00037802 */ /* 0x000fc80000000f00 */
[----:B------:R-:W-:-:S05]  /*1960*/  VIADDMNMX.U32 R0, R0, R3, 0x3, PT ;  /* 0x0000000300007446 */ /* 0x000fca0003800003 */
[----:B------:R-:W-:-:S04]  /*1970*/  IMAD.SHL.U32 R0, R0, 0x4, RZ ;  /* 0x0000000400007824 */ /* 0x000fc800078e00ff */
[----:B------:R-:W0:Y:S02]  /*1980*/  LDC R2, c[0x2][R0+0x10] ;  /* 0x0080040000027b82 */ /* 0x000e240000000800 */
[----:B0-----:R-:W-:-:S04]  /*1990*/  SHF.R.S32.HI R3, RZ, 0x1f, R2 ;  /* 0x0000001fff037819 */ /* 0x001fc80000011402 */
.L_x_221:
[----:B------:R-:W-:Y:S05]  /*19a0*/  BRX R2 -0x19b0                                                                 (*"BRANCH_TARGETS .L_x_222,.L_x_223,.L_x_224,.L_x_4"*) ;  /* 0xffffffe402947949 */ /* 0x000fea000383ffff */
.L_x_224:
[----:B------:R-:W-:-:S04]  /*19b0*/  LOP3.LUT R0, R6, 0x1, RZ, 0xc0, !PT ;  /* 0x0000000106007812 */ /* 0x000fc800078ec0ff */
[----:B------:R-:W-:-:S13]  /*19c0*/  ISETP.NE.U32.AND P0, PT, R0, 0x1, PT ;  /* 0x000000010000780c */ /* 0x000fda0003f05070 */
[----:B------:R-:W-:Y:S05]  /*19d0*/  @P0 BRA `(.L_x_39) ;  /* 0x0000000400900947 */ /* 0x000fea0003800000 */
[----:B------:R-:W0:Y:S02]  /*19e0*/  LDCU UR4, c[0x0][0x3a4] ;  /* 0x00007480ff0477ac */ /* 0x000e240008000800 */
[----:B0-----:R-:W-:-:S09]  /*19f0*/  UISETP.GE.AND UP0, UPT, UR4, 0x2, UPT ;  /* 0x000000020400788c */ /* 0x001fd2000bf06270 */
[----:B------:R-:W-:Y:S05]  /*1a00*/  BRA.U !UP0, `(.L_x_4) ;  /* 0x0000001508a87547 */ /* 0x000fea000b800000 */
[----:B------:R-:W0:Y:S02]  /*1a10*/  LDC.64 R4, c[0x0][0x380] ;  /* 0x0000e000ff047b82 */ /* 0x000e240000000a00 */
[----:B0-----:R-:W-:-:S05]  /*1a20*/  IMAD.WIDE.U32 R4, R6, 0x4, R4 ;  /* 0x0000000406047825 */ /* 0x001fca00078e0004 */
[----:B------:R0:W5:Y:S01]  /*1a30*/  LDG.E R15, desc[UR10][R4.64] ;  /* 0x0000000a040f7981 */ /* 0x000162000c1e1900 */
[----:B------:R-:W-:Y:S01]  /*1a40*/  BSSY.RECONVERGENT B1, `(.L_x_40) ;  /* 0x000005c000017945 */ /* 0x000fe20003800200 */
[----:B------:R-:W-:-:S07]  /*1a50*/  IMAD.MOV.U32 R7, RZ, RZ, RZ ;  /* 0x000000ffff077224 */ /* 0x000fce00078e00ff */
.L_x_45:
        /* <DEDUP_REMOVED lines=14> */
[----:B------:R-:W1:Y:S01]  /*1b40*/  LDCU.64 UR4, c[0x4][URZ] ;  /* 0x01000000ff0477ac */ /* 0x000e620008000a00 */
[----:B------:R-:W-:Y:S01]  /*1b50*/  SHF.L.U32 R2, R15, 0x8, RZ ;  /* 0x000000080f027819 */ /* 0x000fe200000006ff */
[----:B------:R-:W-:Y:S01]  /*1b60*/  HFMA2 R21, -RZ, RZ, 0, 0 ;  /* 0x00000000ff157431 */ /* 0x000fe200000001ff */
[----:B------:R-:W-:Y:S01]  /*1b70*/  BSSY.RECONVERGENT B3, `(.L_x_43) ;  /* 0x0000012000037945 */ /* 0x000fe20003800200 */
[----:B------:R-:W-:Y:S01]  /*1b80*/  IMAD.MOV.U32 R16, RZ, RZ, RZ ;  /* 0x000000ffff107224 */ /* 0x000fe200078e00ff */
[----:B------:R-:W-:Y:S01]  /*1b90*/  LOP3.LUT R23, R2, 0x80000000, RZ, 0xfc, !PT ;  /* 0x8000000002177812 */ /* 0x000fe200078efcff */
[----:B------:R-:W-:Y:S02]  /*1ba0*/  IMAD.MOV.U32 R6, RZ, RZ, RZ ;  /* 0x000000ffff067224 */ /* 0x000fe400078e00ff */
[----:B------:R-:W-:Y:S02]  /*1bb0*/  IMAD.MOV.U32 R0, RZ, RZ, R1 ;  /* 0x000000ffff007224 */ /* 0x000fe400078e0001 */
[----:B-1----:R-:W-:-:S02]  /*1bc0*/  IMAD.U32 R18, RZ, RZ, UR4 ;  /* 0x00000004ff127e24 */ /* 0x002fc4000f8e00ff */
[----:B------:R-:W-:-:S07]  /*1bd0*/  IMAD.U32 R19, RZ, RZ, UR5 ;  /* 0x00000005ff137e24 */ /* 0x000fce000f8e00ff */
.L_x_44:
[----:B------:R1:W2:Y:S01]  /*1be0*/  LDG.E.CONSTANT R2, desc[UR10][R18.64] ;  /* 0x0000000a12027981 */ /* 0x0002a2000c1e9900 */
[----:B------:R-:W-:-:S05]  /*1bf0*/  VIADD R6, R6, 0x1 ;  /* 0x0000000106067836 */ /* 0x000fca0000000000 */
[----:B------:R-:W-:Y:S02]  /*1c00*/  ISETP.NE.AND P0, PT, R6, 0x6, PT ;  /* 0x000000060600780c */ /* 0x000fe40003f05270 */
[----:B-1----:R-:W-:-:S05]  /*1c10*/  IADD3 R18, P2, PT, R18, 0x4, RZ ;  /* 0x0000000412127810 */ /* 0x002fca0007f5e0ff */
[----:B------:R-:W-:Y:S02]  /*1c20*/  IMAD.X R19, RZ, RZ, R19, P2 ;  /* 0x000000ffff137224 */ /* 0x000fe400010e0613 */
[----:B--2---:R-:W-:-:S03]  /*1c30*/  IMAD.WIDE.U32 R2, R2, R23, RZ ;  /* 0x0000001702027225 */ /* 0x004fc600078e00ff */
[----:B------:R-:W-:-:S04]  /*1c40*/  IADD3 R17, P1, PT, R2, R16, RZ ;  /* 0x0000001002117210 */ /* 0x000fc80007f3e0ff */
[----:B------:R-:W-:Y:S01]  /*1c50*/  IADD3.X R16, PT, PT, R3, R21, RZ, P1, !PT ;  /* 0x0000001503107210 */ /* 0x000fe20000ffe4ff */
[----:B------:R1:W-:Y:S02]  /*1c60*/  STL [R0], R17 ;  /* 0x0000001100007387 */ /* 0x0003e40000100800 */
[----:B-1----:R-:W-:Y:S01]  /*1c70*/  VIADD R0, R0, 0x4 ;  /* 0x0000000400007836 */ /* 0x002fe20000000000 */
[----:B------:R-:W-:Y:S06]  /*1c80*/  @P0 BRA `(.L_x_44) ;  /* 0xfffffffc00d40947 */ /* 0x000fec000383ffff */
[----:B------:R-:W-:Y:S05]  /*1c90*/  BSYNC.RECONVERGENT B3 ;  /* 0x0000000000037941 */ /* 0x000fea0003800200 */
.L_x_43:
[----:B------:R-:W-:Y:S01]  /*1ca0*/  SHF.R.U32.HI R6, RZ, 0x17, R15 ;  /* 0x00000017ff067819 */ /* 0x000fe2000001160f */
[----:B------:R1:W-:Y:S03]  /*1cb0*/  STL [R1+0x18], R16 ;  /* 0x0000181001007387 */ /* 0x0003e60000100800 */
[C---:B------:R-:W-:Y:S02]  /*1cc0*/  LOP3.LUT R0, R6.reuse, 0xe0, RZ, 0xc0, !PT ;  /* 0x000000e006007812 */ /* 0x040fe400078ec0ff */
[----:B------:R-:W-:-:S03]  /*1cd0*/  LOP3.LUT P0, RZ, R6, 0x1f, RZ, 0xc0, !PT ;  /* 0x0000001f06ff7812 */ /* 0x000fc6000780c0ff */
[----:B------:R-:W-:-:S05]  /*1ce0*/  VIADD R0, R0, 0xffffff80 ;  /* 0xffffff8000007836 */ /* 0x000fca0000000000 */
[----:B------:R-:W-:-:S05]  /*1cf0*/  SHF.R.U32.HI R0, RZ, 0x5, R0 ;  /* 0x00000005ff007819 */ /* 0x000fca0000011600 */
[----:B------:R-:W-:-:S05]  /*1d00*/  IMAD R17, R0, -0x4, R1 ;  /* 0xfffffffc00117824 */ /* 0x000fca00078e0201 */
        /* <DEDUP_REMOVED lines=9> */
[C---:B------:R-:W-:Y:S02]  /*1da0*/  SHF.L.W.U32.HI R2, R3.reuse, 0x2, R0 ;  /* 0x0000000203027819 */ /* 0x040fe40000010e00 */
[----:B------:R-:W-:Y:S02]  /*1db0*/  SHF.L.U32 R3, R3, 0x2, RZ ;  /* 0x0000000203037819 */ /* 0x000fe400000006ff */
[----:B------:R-:W-:-:S02]  /*1dc0*/  SHF.R.S32.HI R6, RZ, 0x1f, R2 ;  /* 0x0000001fff067819 */ /* 0x000fc40000011402 */
[----:B------:R-:W-:Y:S02]  /*1dd0*/  LOP3.LUT R15, R2, R15, RZ, 0x3c, !PT ;  /* 0x0000000f020f7212 */ /* 0x000fe400078e3cff */
[C---:B------:R-:W-:Y:S02]  /*1de0*/  LOP3.LUT R18, R6.reuse, R3, RZ, 0x3c, !PT ;  /* 0x0000000306127212 */ /* 0x040fe400078e3cff */
[----:B------:R-:W-:Y:S02]  /*1df0*/  LOP3.LUT R19, R6, R2, RZ, 0x3c, !PT ;  /* 0x0000000206137212 */ /* 0x000fe400078e3cff */
[----:B------:R-:W-:Y:S02]  /*1e00*/  SHF.R.U32.HI R3, RZ, 0x1e, R0 ;  /* 0x0000001eff037819 */ /* 0x000fe40000011600 */
[----:B------:R-:W-:Y:S02]  /*1e10*/  ISETP.GE.AND P1, PT, R15, RZ, PT ;  /* 0x000000ff0f00720c */ /* 0x000fe40003f26270 */
[----:B------:R-:W1:Y:S01]  /*1e20*/  I2F.F64.S64 R18, R18 ;  /* 0x0000001200127312 */ /* 0x000e620000301c00 */
[----:B------:R-:W-:-:S05]  /*1e30*/  LEA.HI R0, R2, R3, RZ, 0x1 ;  /* 0x0000000302007211 */ /* 0x000fca00078f08ff */
[----:B------:R-:W-:-:S04]  /*1e40*/  IMAD.MOV R2, RZ, RZ, -R0 ;  /* 0x000000ffff027224 */ /* 0x000fc800078e0a00 */
[----:B------:R-:W-:Y:S01]  /*1e50*/  @!P0 IMAD.MOV.U32 R0, RZ, RZ, R2 ;  /* 0x000000ffff008224 */ /* 0x000fe200078e0002 */
[----:B-1----:R-:W-:-:S10]  /*1e60*/  DMUL R16, R18, UR4 ;  /* 0x0000000412107c28 */ /* 0x002fd40008000000 */
[----:B------:R-:W1:Y:S02]  /*1e70*/  F2F.F32.F64 R16, R16 ;  /* 0x0000001000107310 */ /* 0x000e640000301000 */
[----:B-1----:R-:W-:-:S07]  /*1e80*/  FSEL R2, -R16, R16, !P1 ;  /* 0x0000001010027208 */ /* 0x002fce0004800100 */
.L_x_42:
[----:B------:R-:W-:Y:S05]  /*1e90*/  BSYNC.RECONVERGENT B2 ;  /* 0x0000000000027941 */ /* 0x000fea0003800200 */
.L_x_41:
[----:B------:R-:W-:Y:S02]  /*1ea0*/  IMAD.MOV.U32 R6, RZ, RZ, 0x37cbac00 ;  /* 0x37cbac00ff067424 */ /* 0x000fe400078e00ff */
[----:B------:R-:W-:Y:S01]  /*1eb0*/  FMUL R3, R2, R2 ;  /* 0x0000000202037220 */ /* 0x000fe20000400000 */
[C---:B------:R-:W-:Y:S01]  /*1ec0*/  LOP3.LUT R15, R0.reuse, 0x1, RZ, 0xc0, !PT ;  /* 0x00000001000f7812 */ /* 0x040fe200078ec0ff */
[----:B------:R-:W-:Y:S01]  /*1ed0*/  VIADD R0, R0, 0x1 ;  /* 0x0000000100007836 */ /* 0x000fe20000000000 */
[----:B------:R-:W-:Y:S01]  /*1ee0*/  MOV R16, 0x3c0885e4 ;  /* 0x3c0885e400107802 */ /* 0x000fe20000000f00 */
[----:B------:R-:W-:Y:S01]  /*1ef0*/  FFMA R6, R3, R6, -0.0013887860113754868507 ;  /* 0xbab607ed03067423 */ /* 0x000fe20000000006 */
[----:B------:R-:W-:Y:S01]  /*1f00*/  ISETP.NE.U32.AND P0, PT, R15, 0x1, PT ;  /* 0x000000010f00780c */ /* 0x000fe20003f05070 */
[----:B------:R-:W-:Y:S01]  /*1f10*/  IMAD.MOV.U32 R17, RZ, RZ, 0x3e2aaaa8 ;  /* 0x3e2aaaa8ff117424 */ /* 0x000fe200078e00ff */
[----:B------:R-:W-:Y:S02]  /*1f20*/  LOP3.LUT P1, RZ, R0, 0x2, RZ, 0xc0, !PT ;  /* 0x0000000200ff7812 */ /* 0x000fe4000782c0ff */
[----:B------:R-:W-:-:S02]  /*1f30*/  FSEL R6, R6, -0.00019574658654164522886, P0 ;  /* 0xb94d415306067808 */ /* 0x000fc40000000000 */
[----:B------:R-:W-:Y:S02]  /*1f40*/  FSEL R16, R16, 0.041666727513074874878, !P0 ;  /* 0x3d2aaabb10107808 */ /* 0x000fe40004000000 */
[----:B------:R-:W-:Y:S02]  /*1f50*/  FSEL R0, R2, 1, !P0 ;  /* 0x3f80000002007808 */ /* 0x000fe40004000000 */
[----:B------:R-:W-:Y:S01]  /*1f60*/  FSEL R17, -R17, -0.4999999701976776123, !P0 ;  /* 0xbeffffff11117808 */ /* 0x000fe20004000100 */
[----:B------:R-:W-:Y:S01]  /*1f70*/  FFMA R6, R3, R6, R16 ;  /* 0x0000000603067223 */ /* 0x000fe20000000010 */
[----:B------:R-:W-:Y:S01]  /*1f80*/  IADD3 R7, PT, PT, R7, 0x1, RZ ;  /* 0x0000000107077810 */ /* 0x000fe20007ffe0ff */
[C---:B------:R-:W-:Y:S02]  /*1f90*/  FFMA R15, R3.reuse, R0, RZ ;  /* 0x00000000030f7223 */ /* 0x040fe400000000ff */
[----:B------:R-:W-:Y:S01]  /*1fa0*/  FFMA R6, R3, R6, R17 ;  /* 0x0000000603067223 */ /* 0x000fe20000000011 */
[----:B------:R-:W-:-:S03]  /*1fb0*/  ISETP.NE.AND P0, PT, R7, R11, PT ;  /* 0x0000000b0700720c */ /* 0x000fc60003f05270 */
[----:B------:R-:W-:-:S04]  /*1fc0*/  FFMA R15, R15, R6, R0 ;  /* 0x000000060f0f7223 */ /* 0x000fc80000000000 */
[----:B------:R-:W-:-:S05]  /*1fd0*/  @P1 FADD R15, RZ, -R15 ;  /* 0x8000000fff0f1221 */ /* 0x000fca0000000000 */
[----:B------:R1:W-:Y:S01]  /*1fe0*/  STG.E desc[UR10][R4.64], R15 ;  /* 0x0000000f04007986 */ /* 0x0003e2000c10190a */
[----:B------:R-:W-:Y:S05]  /*1ff0*/  @P0 BRA `(.L_x_45) ;  /* 0xfffffff800980947 */ /* 0x000fea000383ffff */
[----:B------:R-:W-:Y:S05]  /*2000*/  BSYNC.RECONVERGENT B1 ;  /* 0x0000000000017941 */ /* 0x000fea0003800200 */
.L_x_40:
[----:B------:R-:W-:Y:S05]  /*2010*/  BRA `(.L_x_4) ;  /* 0x0000001000247947 */ /* 0x000fea0003800000 */
.L_x_39:
        /* <DEDUP_REMOVED lines=8> */
.L_x_51:
        /* <DEDUP_REMOVED lines=15> */
[----:B------:R-:W-:Y:S01]  /*2190*/  SHF.L.U32 R4, R19, 0x8, RZ ;  /* 0x0000000813047819 */ /* 0x000fe200000006ff */
[----:B------:R-:W-:Y:S01]  /*21a0*/  HFMA2 R18, -RZ, RZ, 0, 0 ;  /* 0x00000000ff127431 */ /* 0x000fe200000001ff */
[----:B------:R-:W-:Y:S01]  /*21b0*/  BSSY.RECONVERGENT B3, `(.L_x_49) ;  /* 0x000000e000037945 */ /* 0x000fe20003800200 */
[----:B------:R-:W-:Y:S01]  /*21c0*/  IMAD.MOV.U32 R0, RZ, RZ, RZ ;  /* 0x000000ffff007224 */ /* 0x000fe200078e00ff */
[----:B------:R-:W-:Y:S01]  /*21d0*/  LOP3.LUT R25, R4, 0x80000000, RZ, 0xfc, !PT ;  /* 0x8000000004197812 */ /* 0x000fe200078efcff */
[----:B------:R-:W-:-:S07]  /*21e0*/  IMAD.MOV.U32 R23, RZ, RZ, RZ ;  /* 0x000000ffff177224 */ /* 0x000fce00078e00ff */
.L_x_50:
        /* <DEDUP_REMOVED lines=11> */
.L_x_49:
        /* <DEDUP_REMOVED lines=25> */
[----:B-1----:R-:W-:-:S04]  /*2430*/  LEA.HI R0, R4, R3, RZ, 0x1 ;  /* 0x0000000304007211 */ /* 0x002fc800078f08ff */
[----:B------:R-:W-:-:S05]  /*2440*/  IADD3 R2, PT, PT, -R0, RZ, RZ ;  /* 0x000000ff00027210 */ /* 0x000fca0007ffe1ff */
[----:B------:R-:W-:Y:S01]  /*2450*/  @!P0 IMAD.MOV.U32 R0, RZ, RZ, R2 ;  /* 0x000000ffff008224 */ /* 0x000fe200078e0002 */
[----:B--2---:R-:W-:-:S10]  /*2460*/  DMUL R20, R16, UR4 ;  /* 0x0000000410147c28 */ /* 0x004fd40008000000 */
[----:B------:R-:W1:Y:S02]  /*2470*/  F2F.F32.F64 R20, R20 ;  /* 0x0000001400147310 */ /* 0x000e640000301000 */
[----:B-1----:R-:W-:-:S07]  /*2480*/  FSEL R2, -R20, R20, !P1 ;  /* 0x0000001414027208 */ /* 0x002fce0004800100 */
.L_x_48:
[----:B------:R-:W-:Y:S05]  /*2490*/  BSYNC.RECONVERGENT B2 ;  /* 0x0000000000027941 */ /* 0x000fea0003800200 */
.L_x_47:
[----:B------:R-:W-:Y:S02]  /*24a0*/  IMAD.MOV.U32 R4, RZ, RZ, 0x37cbac00 ;  /* 0x37cbac00ff047424 */ /* 0x000fe400078e00ff */
[----:B------:R-:W-:Y:S01]  /*24b0*/  FMUL R3, R2, R2 ;  /* 0x0000000202037220 */ /* 0x000fe20000400000 */
[C---:B------:R-:W-:Y:S01]  /*24c0*/  LOP3.LUT R5, R0.reuse, 0x1, RZ, 0xc0, !PT ;  /* 0x0000000100057812 */ /* 0x040fe200078ec0ff */
[----:B------:R-:W-:Y:S01]  /*24d0*/  IMAD.MOV.U32 R17, RZ, RZ, 0x3e2aaaa8 ;  /* 0x3e2aaaa8ff117424 */ /* 0x000fe200078e00ff */
[----:B------:R-:W-:Y:S01]  /*24e0*/  MOV R16, 0x3c0885e4 ;  /* 0x3c0885e400107802 */ /* 0x000fe20000000f00 */
[----:B------:R-:W-:Y:S01]  /*24f0*/  FFMA R4, R3, R4, -0.0013887860113754868507 ;  /* 0xbab607ed03047423 */ /* 0x000fe20000000004 */
[----:B------:R-:W-:Y:S01]  /*2500*/  ISETP.NE.U32.AND P0, PT, R5, 0x1, PT ;  /* 0x000000010500780c */ /* 0x000fe20003f05070 */
[----:B------:R-:W1:Y:S01]  /*2510*/  LDCU UR4, c[0x0][0x3a4] ;  /* 0x00007480ff0477ac */ /* 0x000e620008000800 */
[----:B------:R-:W-:Y:S01]  /*2520*/  LOP3.LUT P1, RZ, R0, 0x2, RZ, 0xc0, !PT ;  /* 0x0000000200ff7812 */ /* 0x000fe2000782c0ff */
[----:B------:R-:W-:Y:S01]  /*2530*/  VIADD R15, R15, 0x1 ;  /* 0x000000010f0f7836 */ /* 0x000fe20000000000 */
[----:B------:R-:W-:-:S02]  /*2540*/  FSEL R4, R4, -0.00019574658654164522886, !P0 ;  /* 0xb94d415304047808 */ /* 0x000fc40004000000 */
[----:B------:R-:W-:Y:S02]  /*2550*/  FSEL R16, R16, 0.041666727513074874878, P0 ;  /* 0x3d2aaabb10107808 */ /* 0x000fe40000000000 */
[----:B------:R-:W-:Y:S02]  /*2560*/  FSEL R0, R2, 1, P0 ;  /* 0x3f80000002007808 */ /* 0x000fe40000000000 */
[----:B------:R-:W-:Y:S01]  /*2570*/  FSEL R17, -R17, -0.4999999701976776123, P0 ;  /* 0xbeffffff11117808 */ /* 0x000fe20000000100 */
[C---:B------:R-:W-:Y:S02]  /*2580*/  FFMA R4, R3.reuse, R4, R16 ;  /* 0x0000000403047223 */ /* 0x040fe40000000010 */
[C---:B------:R-:W-:Y:S02]  /*2590*/  FFMA R5, R3.reuse, R0, RZ ;  /* 0x0000000003057223 */ /* 0x040fe400000000ff */
[----:B------:R-:W-:-:S04]  /*25a0*/  FFMA R4, R3, R4, R17 ;  /* 0x0000000403047223 */ /* 0x000fc80000000011 */
[----:B------:R-:W-:Y:S01]  /*25b0*/  FFMA R19, R5, R4, R0 ;  /* 0x0000000405137223 */ /* 0x000fe20000000000 */
[----:B-1----:R-:W-:-:S03]  /*25c0*/  ISETP.NE.AND P0, PT, R15, UR4, PT ;  /* 0x000000040f007c0c */ /* 0x002fc6000bf05270 */
[----:B------:R-:W-:-:S05]  /*25d0*/  @P1 FADD R19, RZ, -R19 ;  /* 0x80000013ff131221 */ /* 0x000fca0000000000 */
[----:B------:R1:W-:Y:S05]  /*25e0*/  STG.E desc[UR10][R6.64], R19 ;  /* 0x0000001306007986 */ /* 0x0003ea000c10190a */
[----:B------:R-:W-:Y:S05]  /*25f0*/  @P0 BRA `(.L_x_51) ;  /* 0xfffffff800a80947 */ /* 0x000fea000383ffff */
[----:B------:R-:W-:Y:S05]  /*2600*/  BSYNC.RECONVERGENT B1 ;  /* 0x0000000000017941 */ /* 0x000fea0003800200 */
.L_x_46:
[----:B------:R-:W-:Y:S05]  /*2610*/  BRA `(.L_x_4) ;  /* 0x0000000800a47947 */ /* 0x000fea0003800000 */
.L_x_222:
[----:B------:R-:W0:Y:S01]  /*2620*/  LDCU UR4, c[0x0][0x3a4] ;  /* 0x00007480ff0477ac */ /* 0x000e220008000800 */
[----:B------:R-:W-:-:S04]  /*2630*/  LOP3.LUT P0, RZ, R6, 0x7, RZ, 0xc0, !PT ;  /* 0x0000000706ff7812 */ /* 0x000fc8000780c0ff */
[----:B0-----:R-:W-:-:S04]  /*2640*/  SEL R15, R13, UR4, !P0 ;  /* 0x000000040d0f7c07 */ /* 0x001fc8000c000000 */
[----:B------:R-:W-:-:S13]  /*2650*/  ISETP.GE.AND P0, PT, R15, 0x1, PT ;  /* 0x000000010f00780c */ /* 0x000fda0003f06270 */
[----:B------:R-:W-:Y:S05]  /*2660*/  @!P0 BRA `(.L_x_4) ;  /* 0x0000000800908947 */ /* 0x000fea0003800000 */
[----:B------:R-:W0:Y:S02]  /*2670*/  LDC.64 R2, c[0x0][0x380] ;  /* 0x0000e000ff027b82 */ /* 0x000e240000000a00 */
[----:B0-----:R-:W-:-:S05]  /*2680*/  IMAD.WIDE.U32 R6, R6, 0x4, R2 ;  /* 0x0000000406067825 */ /* 0x001fca00078e0002 */
[----:B------:R0:W5:Y:S01]  /*2690*/  LDG.E R17, desc[UR10][R6.64] ;  /* 0x0000000a06117981 */ /* 0x000162000c1e1900 */
[----:B------:R-:W-:Y:S01]  /*26a0*/  HFMA2 R18, -RZ, RZ, 0, 0 ;  /* 0x00000000ff127431 */ /* 0x000fe200000001ff */
[----:B------:R-:W-:Y:S06]  /*26b0*/  BSSY.RECONVERGENT B1, `(.L_x_52) ;  /* 0x0000051000017945 */ /* 0x000fec0003800200 */
.L_x_57:
[----:B------:R-:W-:Y:S01]  /*26c0*/  I2FP.F32.U32 R16, R18 ;  /* 0x0000001200107245 */ /* 0x000fe20000201000 */
[----:B------:R-:W-:Y:S03]  /*26d0*/  BSSY.RECONVERGENT B2, `(.L_x_53) ;  /* 0x0000038000027945 */ /* 0x000fe60003800200 */
[C---:B------:R-:W-:Y:S01]  /*26e0*/  FSETP.GE.AND P0, PT, |R16|.reuse, 105615, PT ;  /* 0x47ce47801000780b */ /* 0x040fe20003f06200 */
[----:B------:R-:W-:-:S06]  /*26f0*/  FMUL R0, R16, 0.63661974668502807617 ;  /* 0x3f22f98310007820 */ /* 0x000fcc0000400000 */
[----:B-1----:R-:W1:Y:S02]  /*2700*/  F2I.NTZ R0, R0 ;  /* 0x0000000000007305 */ /* 0x002e640000203100 */
[----:B-1----:R-:W-:-:S05]  /*2710*/  I2FP.F32.S32 R3, R0 ;  /* 0x0000000000037245 */ /* 0x002fca0000201400 */
[----:B------:R-:W-:-:S04]  /*2720*/  FFMA R2, R3, -1.5707962512969970703, R16 ;  /* 0xbfc90fda03027823 */ /* 0x000fc80000000010 */
[----:B------:R-:W-:-:S04]  /*2730*/  FFMA R2, R3, -7.5497894158615963534e-08, R2 ;  /* 0xb3a2216803027823 */ /* 0x000fc80000000002 */
[----:B------:R-:W-:Y:S01]  /*2740*/  FFMA R4, R3, -5.3903029534742383927e-15, R2 ;  /* 0xa7c234c503047823 */ /* 0x000fe20000000002 */
[----:B--2---:R-:W-:Y:S06]  /*2750*/  @!P0 BRA `(.L_x_54) ;  /* 0x0000000000bc8947 */ /* 0x004fec0003800000 */
[----:B------:R-:W-:-:S13]  /*2760*/  FSETP.NEU.AND P0, PT, |R16|, +INF , PT ;  /* 0x7f8000001000780b */ /* 0x000fda0003f0d200 */
[----:B------:R-:W-:Y:S01]  /*2770*/  @!P0 FMUL R4, RZ, R16 ;  /* 0x00000010ff048220 */ /* 0x000fe20000400000 */
[----:B------:R-:W-:Y:S01]  /*2780*/  @!P0 IMAD.MOV.U32 R0, RZ, RZ, RZ ;  /* 0x000000ffff008224 */ /* 0x000fe200078e00ff */
[----:B------:R-:W-:Y:S06]  /*2790*/  @!P0 BRA `(.L_x_54) ;  /* 0x0000000000ac8947 */ /* 0x000fec0003800000 */
[----:B------:R-:W1:Y:S01]  /*27a0*/  LDC.64 R2, c[0x4][RZ] ;  /* 0x01000000ff027b82 */ /* 0x000e620000000a00 */
[----:B------:R-:W-:Y:S01]  /*27b0*/  IMAD.SHL.U32 R4, R16, 0x100, RZ ;  /* 0x0000010010047824 */ /* 0x000fe200078e00ff */
[----:B------:R-:W-:Y:S01]  /*27c0*/  BSSY.RECONVERGENT B3, `(.L_x_55) ;  /* 0x000000f000037945 */ /* 0x000fe20003800200 */
[----:B------:R-:W-:Y:S01]  /*27d0*/  MOV R0, RZ ;  /* 0x000000ff00007202 */ /* 0x000fe20000000f00 */
[----:B------:R-:W-:Y:S02]  /*27e0*/  IMAD.MOV.U32 R25, RZ, RZ, RZ ;  /* 0x000000ffff197224 */ /* 0x000fe400078e00ff */
[----:B------:R-:W-:Y:S01]  /*27f0*/  IMAD.MOV.U32 R19, RZ, RZ, RZ ;  /* 0x000000ffff137224 */ /* 0x000fe200078e00ff */
[----:B------:R-:W-:-:S07]  /*2800*/  LOP3.LUT R27, R4, 0x80000000, RZ, 0xfc, !PT ;  /* 0x80000000041b7812 */ /* 0x000fce00078efcff */
.L_x_56:
[----:B-1----:R-:W-:-:S05]  /*2810*/  IMAD.WIDE.U32 R20, R19, 0x4, R2 ;  /* 0x0000000413147825 */ /* 0x002fca00078e0002 */
[----:B--2---:R-:W2:Y:S01]  /*2820*/  LDG.E.CONSTANT R4, desc[UR10][R20.64] ;  /* 0x0000000a14047981 */ /* 0x004ea2000c1e9900 */
[C---:B------:R-:W-:Y:S01]  /*2830*/  LEA R22, R19.reuse, R1, 0x2 ;  /* 0x0000000113167211 */ /* 0x040fe200078e10ff */
        /* <DEDUP_REMOVED lines=8> */
.L_x_55:
[----:B------:R-:W-:Y:S01]  /*28c0*/  SHF.R.U32.HI R16, RZ, 0x17, R16 ;  /* 0x00000017ff107819 */ /* 0x000fe20000011610 */
[----:B------:R1:W-:Y:S03]  /*28d0*/  STL [R1+0x18], R0 ;  /* 0x0000180001007387 */ /* 0x0003e60000100800 */
[C---:B------:R-:W-:Y:S02]  /*28e0*/  IADD3 R2, PT, PT, R16.reuse, -0x80, RZ ;  /* 0xffffff8010027810 */ /* 0x040fe40007ffe0ff */
[----:B------:R-:W-:Y:S02]  /*28f0*/  LOP3.LUT P0, R16, R16, 0x1f, RZ, 0xc0, !PT ;  /* 0x0000001f10107812 */ /* 0x000fe4000780c0ff */
[----:B------:R-:W-:-:S05]  /*2900*/  SHF.R.U32.HI R2, RZ, 0x5, R2 ;  /* 0x00000005ff027819 */ /* 0x000fca0000011602 */
[----:B------:R-:W-:-:S05]  /*2910*/  IMAD R19, R2, -0x4, R1 ;  /* 0xfffffffc02137824 */ /* 0x000fca00078e0201 */
[----:B------:R-:W3:Y:S04]  /*2920*/  LDL R4, [R19+0x18] ;  /* 0x0000180013047983 */ /* 0x000ee80000100800 */
[----:B------:R-:W3:Y:S04]  /*2930*/  LDL R3, [R19+0x14] ;  /* 0x0000140013037983 */ /* 0x000ee80000100800 */
[----:B------:R-:W4:Y:S01]  /*2940*/  @P0 LDL R2, [R19+0x10] ;  /* 0x0000100013020983 */ /* 0x000f220000100800 */
[----:B------:R-:W-:Y:S01]  /*2950*/  UMOV UR4, 0x54442d19 ;  /* 0x54442d1900047882 */ /* 0x000fe20000000000 */
[----:B------:R-:W-:Y:S01]  /*2960*/  UMOV UR5, 0x3bf921fb ;  /* 0x3bf921fb00057882 */ /* 0x000fe20000000000 */
[----:B---3--:R-:W-:-:S02]  /*2970*/  @P0 SHF.L.W.U32.HI R4, R3, R16, R4 ;  /* 0x0000001003040219 */ /* 0x008fc40000010e04 */
[----:B----4-:R-:W-:Y:S02]  /*2980*/  @P0 SHF.L.W.U32.HI R3, R2, R16, R3 ;  /* 0x0000001002030219 */ /* 0x010fe40000010e03 */
[--C-:B-1----:R-:W-:Y:S02]  /*2990*/  SHF.R.U32.HI R0, RZ, 0x1e, R4.reuse ;  /* 0x0000001eff007819 */ /* 0x102fe40000011604 */
[C---:B------:R-:W-:Y:S01]  /*29a0*/  SHF.L.W.U32.HI R5, R3.reuse, 0x2, R4 ;  /* 0x0000000203057819 */ /* 0x040fe20000010e04 */
[----:B------:R-:W-:-:S03]  /*29b0*/  IMAD.SHL.U32 R3, R3, 0x4, RZ ;  /* 0x0000000403037824 */ /* 0x000fc600078e00ff */
[----:B------:R-:W-:Y:S02]  /*29c0*/  SHF.R.S32.HI R16, RZ, 0x1f, R5 ;  /* 0x0000001fff107819 */ /* 0x000fe40000011405 */
[C---:B------:R-:W-:Y:S02]  /*29d0*/  ISETP.GE.AND P0, PT, R5.reuse, RZ, PT ;  /* 0x000000ff0500720c */ /* 0x040fe40003f06270 */
[C---:B------:R-:W-:Y:S02]  /*29e0*/  LOP3.LUT R2, R16.reuse, R3, RZ, 0x3c, !PT ;  /* 0x0000000310027212 */ /* 0x040fe400078e3cff */
[----:B------:R-:W-:Y:S02]  /*29f0*/  LOP3.LUT R3, R16, R5, RZ, 0x3c, !PT ;  /* 0x0000000510037212 */ /* 0x000fe400078e3cff */
[----:B------:R-:W-:-:S04]  /*2a00*/  LEA.HI R0, R5, R0, RZ, 0x1 ;  /* 0x0000000005007211 */ /* 0x000fc800078f08ff */
[----:B------:R-:W1:Y:S02]  /*2a10*/  I2F.F64.S64 R2, R2 ;  /* 0x0000000200027312 */ /* 0x000e640000301c00 */
[----:B-1----:R-:W-:-:S10]  /*2a20*/  DMUL R20, R2, UR4 ;  /* 0x0000000402147c28 */ /* 0x002fd40008000000 */
[----:B------:R-:W1:Y:S02]  /*2a30*/  F2F.F32.F64 R20, R20 ;  /* 0x0000001400147310 */ /* 0x000e640000301000 */
[----:B-1----:R-:W-:-:S07]  /*2a40*/  FSEL R4, -R20, R20, !P0 ;  /* 0x0000001414047208 */ /* 0x002fce0004000100 */
.L_x_54:
[----:B------:R-:W-:Y:S05]  /*2a50*/  BSYNC.RECONVERGENT B2 ;  /* 0x0000000000027941 */ /* 0x000fea0003800200 */
.L_x_53:
[----:B------:R-:W-:Y:S02]  /*2a60*/  IMAD.MOV.U32 R2, RZ, RZ, 0x37cbac00 ;  /* 0x37cbac00ff027424 */ /* 0x000fe400078e00ff */
[----:B------:R-:W-:Y:S01]  /*2a70*/  FMUL R3, R4, R4 ;  /* 0x0000000404037220 */ /* 0x000fe20000400000 */
[----:B------:R-:W-:Y:S01]  /*2a80*/  LOP3.LUT R5, R0, 0x1, RZ, 0xc0, !PT ;  /* 0x0000000100057812 */ /* 0x000fe200078ec0ff */
[----:B------:R-:W-:Y:S01]  /*2a90*/  IMAD.MOV.U32 R19, RZ, RZ, 0x3e2aaaa8 ;  /* 0x3e2aaaa8ff137424 */ /* 0x000fe200078e00ff */
[----:B------:R-:W-:Y:S01]  /*2aa0*/  MOV R16, 0x3c0885e4 ;  /* 0x3c0885e400107802 */ /* 0x000fe20000000f00 */
[----:B------:R-:W-:Y:S01]  /*2ab0*/  FFMA R2, R3, R2, -0.0013887860113754868507 ;  /* 0xbab607ed03027423 */ /* 0x000fe20000000002 */
[----:B------:R-:W-:Y:S01]  /*2ac0*/  ISETP.NE.U32.AND P0, PT, R5, 0x1, PT ;  /* 0x000000010500780c */ /* 0x000fe20003f05070 */
[----:B------:R-:W-:Y:S01]  /*2ad0*/  VIADD R18, R18, 0x1 ;  /* 0x0000000112127836 */ /* 0x000fe20000000000 */
[----:B------:R-:W-:Y:S02]  /*2ae0*/  LOP3.LUT P1, RZ, R0, 0x2, RZ, 0xc0, !PT ;  /* 0x0000000200ff7812 */ /* 0x000fe4000782c0ff */
[----:B------:R-:W-:-:S02]  /*2af0*/  FSEL R2, R2, -0.00019574658654164522886, !P0 ;  /* 0xb94d415302027808 */ /* 0x000fc40004000000 */
[----:B------:R-:W-:Y:S02]  /*2b00*/  FSEL R16, R16, 0.041666727513074874878, P0 ;  /* 0x3d2aaabb10107808 */ /* 0x000fe40000000000 */
[----:B------:R-:W-:Y:S02]  /*2b10*/  FSEL R0, R4, 1, P0 ;  /* 0x3f80000004007808 */ /* 0x000fe40000000000 */
[----:B------:R-:W-:Y:S01]  /*2b20*/  FSEL R19, -R19, -0.4999999701976776123, P0 ;  /* 0xbeffffff13137808 */ /* 0x000fe20000000100 */
[C---:B------:R-:W-:Y:S01]  /*2b30*/  FFMA R2, R3.reuse, R2, R16 ;  /* 0x0000000203027223 */ /* 0x040fe20000000010 */
[----:B------:R-:W-:Y:S01]  /*2b40*/  ISETP.NE.AND P0, PT, R18, R15, PT ;  /* 0x0000000f1200720c */ /* 0x000fe20003f05270 */
[C---:B------:R-:W-:Y:S02]  /*2b50*/  FFMA R5, R3.reuse, R0, RZ ;  /* 0x0000000003057223 */ /* 0x040fe400000000ff */
[----:B------:R-:W-:-:S04]  /*2b60*/  FFMA R2, R3, R2, R19 ;  /* 0x0000000203027223 */ /* 0x000fc80000000013 */
[----:B------:R-:W-:-:S04]  /*2b70*/  FFMA R0, R5, R2, R0 ;  /* 0x0000000205007223 */ /* 0x000fc80000000000 */
[----:B------:R-:W-:-:S04]  /*2b80*/  @P1 FADD R0, RZ, -R0 ;  /* 0x80000000ff001221 */ /* 0x000fc80000000000 */
[----:B-----5:R-:W-:-:S05]  /*2b90*/  FFMA R17, R17, 2.5, R0 ;  /* 0x4020000011117823 */ /* 0x020fca0000000000 */
[----:B------:R1:W-:Y:S01]  /*2ba0*/  STG.E desc[UR10][R6.64], R17 ;  /* 0x0000001106007986 */ /* 0x0003e2000c10190a */
[----:B------:R-:W-:Y:S05]  /*2bb0*/  @P0 BRA `(.L_x_57) ;  /* 0xfffffff800c00947 */ /* 0x000fea000383ffff */
[----:B------:R-:W-:Y:S05]  /*2bc0*/  BSYNC.RECONVERGENT B1 ;  /* 0x0000000000017941 */ /* 0x000fea0003800200 */
.L_x_52:
[----:B------:R-:W-:Y:S05]  /*2bd0*/  BRA `(.L_x_4) ;  /* 0x0000000400347947 */ /* 0x000fea0003800000 */
.L_x_223:
[----:B------:R-:W0:Y:S01]  /*2be0*/  LDC.64 R2, c[0x0][0x380] ;  /* 0x0000e000ff027b82 */ /* 0x000e220000000a00 */
[----:B------:R-:W1:Y:S01]  /*2bf0*/  LDCU UR4, c[0x0][0x3a4] ;  /* 0x00007480ff0477ac */ /* 0x000e620008000800 */
[----:B0-----:R-:W-:-:S05]  /*2c00*/  IMAD.WIDE.U32 R2, R6, 0x4, R2 ;  /* 0x0000000406027825 */ /* 0x001fca00078e0002 */
[----:B------:R0:W5:Y:S01]  /*2c10*/  LDG.E R7, desc[UR10][R2.64] ;  /* 0x0000000a02077981 */ /* 0x000162000c1e1900 */
[----:B-1----:R-:W-:-:S09]  /*2c20*/  UISETP.GE.AND UP0, UPT, UR4, 0x1, UPT ;  /* 0x000000010400788c */ /* 0x002fd2000bf06270 */
[----:B0-----:R-:W-:Y:S05]  /*2c30*/  BRA.U !UP0, `(.L_x_58) ;  /* 0x0000000508187547 */ /* 0x001fea000b800000 */
[----:B------:R-:W-:Y:S01]  /*2c40*/  UISETP.GE.U32.AND UP0, UPT, UR4, 0x4, UPT ;  /* 0x000000040400788c */ /* 0x000fe2000bf06070 */
[----:B------:R-:W-:-:S08]  /*2c50*/  ISETP.NE.AND P1, PT, R14, RZ, PT ;  /* 0x000000ff0e00720c */ /* 0x000fd00003f25270 */
[----:B------:R-:W-:Y:S05]  /*2c60*/  BRA.U !UP0, `(.L_x_59) ;  /* 0x0000000108987547 */ /* 0x000fea000b800000 */
[----:B------:R-:W-:Y:S01]  /*2c70*/  HFMA2 R5, -RZ, RZ, 0, 0 ;  /* 0x00000000ff057431 */ /* 0x000fe200000001ff */
[----:B------:R-:W-:Y:S06]  /*2c80*/  BSSY.RECONVERGENT B1, `(.L_x_59) ;  /* 0x0000024000017945 */ /* 0x000fec0003800200 */
.L_x_60:
[----:B-----5:R-:W0:Y:S01]  /*2c90*/  F2I.TRUNC.NTZ R0, R7 ;  /* 0x0000000700007305 */ /* 0x020e22000020f100 */
[----:B------:R-:W-:-:S05]  /*2ca0*/  VIADD R5, R5, 0x4 ;  /* 0x0000000405057836 */ /* 0x000fca0000000000 */
[----:B------:R-:W-:Y:S01]  /*2cb0*/  ISETP.NE.AND P0, PT, R5, R10, PT ;  /* 0x0000000a0500720c */ /* 0x000fe20003f05270 */
[----:B0-----:R-:W-:-:S05]  /*2cc0*/  IMAD.HI R4, R0, 0x10624dd3, RZ ;  /* 0x10624dd300047827 */ /* 0x001fca00078e02ff */
[----:B------:R-:W-:-:S04]  /*2cd0*/  SHF.R.U32.HI R15, RZ, 0x1f, R4 ;  /* 0x0000001fff0f7819 */ /* 0x000fc80000011604 */
[----:B------:R-:W-:-:S05]  /*2ce0*/  LEA.HI.SX32 R15, R4, R15, 0x1a ;  /* 0x0000000f040f7211 */ /* 0x000fca00078fd2ff */
[----:B------:R-:W-:-:S05]  /*2cf0*/  IMAD R15, R15, -0x3e8, R0 ;  /* 0xfffffc180f0f7824 */ /* 0x000fca00078e0200 */
[----:B------:R-:W-:-:S05]  /*2d00*/  I2FP.F32.S32 R15, R15 ;  /* 0x0000000f000f7245 */ /* 0x000fca0000201400 */
[----:B------:R-:W-:-:S04]  /*2d10*/  FMUL R0, R15, 0.0010000000474974513054 ;  /* 0x3a83126f0f007820 */ /* 0x000fc80000400000 */
[----:B------:R-:W-:-:S04]  /*2d20*/  FFMA R0, R7, 2.5, R0 ;  /* 0x4020000007007823 */ /* 0x000fc80000000000 */
[----:B------:R-:W0:Y:S02]  /*2d30*/  F2I.TRUNC.NTZ R4, R0 ;  /* 0x0000000000047305 */ /* 0x000e24000020f100 */
        /* <DEDUP_REMOVED lines=22> */
[----:B------:R-:W-:Y:S01]  /*2ea0*/  FFMA R7, R0, 2.5, R7 ;  /* 0x4020000000077823 */ /* 0x000fe20000000007 */
[----:B------:R-:W-:Y:S06]  /*2eb0*/  @P0 BRA `(.L_x_60) ;  /* 0xfffffffc00740947 */ /* 0x000fec000383ffff */
[----:B------:R-:W-:Y:S05]  /*2ec0*/  BSYNC.RECONVERGENT B1 ;  /* 0x0000000000017941 */ /* 0x000fea0003800200 */
.L_x_59:
[----:B------:R-:W-:Y:S05]  /*2ed0*/  @!P1 BRA `(.L_x_58) ;  /* 0x0000000000709947 */ /* 0x000fea0003800000 */
[----:B-----5:R-:W0:Y:S01]  /*2ee0*/  F2I.TRUNC.NTZ R0, R7 ;  /* 0x0000000700007305 */ /* 0x020e22000020f100 */
[----:B------:R-:W-:Y:S01]  /*2ef0*/  ISETP.NE.AND P0, PT, R14, 0x1, PT ;  /* 0x000000010e00780c */ /* 0x000fe20003f05270 */
[----:B0-----:R-:W-:-:S05]  /*2f00*/  IMAD.HI R4, R0, 0x10624dd3, RZ ;  /* 0x10624dd300047827 */ /* 0x001fca00078e02ff */
[----:B------:R-:W-:-:S04]  /*2f10*/  SHF.R.U32.HI R5, RZ, 0x1f, R4 ;  /* 0x0000001fff057819 */ /* 0x000fc80000011604 */
[----:B------:R-:W-:-:S05]  /*2f20*/  LEA.HI.SX32 R5, R4, R5, 0x1a ;  /* 0x0000000504057211 */ /* 0x000fca00078fd2ff */
[----:B------:R-:W-:-:S05]  /*2f30*/  IMAD R5, R5, -0x3e8, R0 ;  /* 0xfffffc1805057824 */ /* 0x000fca00078e0200 */
[----:B------:R-:W-:-:S05]  /*2f40*/  I2FP.F32.S32 R5, R5 ;  /* 0x0000000500057245 */ /* 0x000fca0000201400 */
[----:B------:R-:W-:-:S04]  /*2f50*/  FMUL R0, R5, 0.0010000000474974513054 ;  /* 0x3a83126f05007820 */ /* 0x000fc80000400000 */
[----:B------:R-:W-:Y:S01]  /*2f60*/  FFMA R7, R7, 2.5, R0 ;  /* 0x4020000007077823 */ /* 0x000fe20000000000 */
[----:B------:R-:W-:Y:S06]  /*2f70*/  @!P0 BRA `(.L_x_58) ;  /* 0x0000000000488947 */ /* 0x000fec0003800000 */
[----:B------:R-:W0:Y:S01]  /*2f80*/  F2I.TRUNC.NTZ R0, R7 ;  /* 0x0000000700007305 */ /* 0x000e22000020f100 */
        /* <DEDUP_REMOVED lines=9> */
[----:B------:R-:W0:Y:S02]  /*3020*/  F2I.TRUNC.NTZ R0, R7 ;  /* 0x0000000700007305 */ /* 0x000e24000020f100 */
[----:B0-----:R-:W-:-:S05]  /*3030*/  IMAD.HI R4, R0, 0x10624dd3, RZ ;  /* 0x10624dd300047827 */ /* 0x001fca00078e02ff */
[----:B------:R-:W-:-:S04]  /*3040*/  SHF.R.U32.HI R5, RZ, 0x1f, R4 ;  /* 0x0000001fff057819 */ /* 0x000fc80000011604 */
[----:B------:R-:W-:-:S05]  /*3050*/  LEA.HI.SX32 R5, R4, R5, 0x1a ;  /* 0x0000000504057211 */ /* 0x000fca00078fd2ff */
[----:B------:R-:W-:-:S05]  /*3060*/  IMAD R5, R5, -0x3e8, R0 ;  /* 0xfffffc1805057824 */ /* 0x000fca00078e0200 */
[----:B------:R-:W-:-:S05]  /*3070*/  I2FP.F32.S32 R5, R5 ;  /* 0x0000000500057245 */ /* 0x000fca0000201400 */
[----:B------:R-:W-:-:S04]  /*3080*/  FMUL R0, R5, 0.0010000000474974513054 ;  /* 0x3a83126f05007820 */ /* 0x000fc80000400000 */
[----:B------:R-:W-:-:S07]  /*3090*/  FFMA R7, R7, 2.5, R0 ;  /* 0x4020000007077823 */ /* 0x000fce0000000000 */
.L_x_58:
[----:B-----5:R3:W-:Y:S02]  /*30a0*/  STG.E desc[UR10][R2.64], R7 ;  /* 0x0000000702007986 */ /* 0x0207e4000c10190a */
.L_x_4:
[----:B------:R-:W-:Y:S05]  /*30b0*/  BSYNC.RECONVERGENT B0 ;  /* 0x0000000000007941 */ /* 0x000fea0003800200 */
.L_x_3:
[----:B01----:R-:W0:Y:S01]  /*30c0*/  S2R R4, SR_CgaCtaId ;  /* 0x0000000000047919 */ /* 0x003e220000008800 */
[----:B---34-:R-:W-:Y:S01]  /*30d0*/  MOV R2, 0x400 ;  /* 0x0000040000027802 */ /* 0x018fe20000000f00 */
[----:B------:R-:W-:Y:S01]  /*30e0*/  BSSY B0, `(.L_x_61) ;  /* 0x0000007000007945 */ /* 0x000fe20003800000 */
[----:B------:R-:W-:-:S03]  /*30f0*/  SHF.L.U32 R0, R12, 0x1f, RZ ;  /* 0x0000001f0c007819 */ /* 0x000fc600000006ff */
[----:B------:R-:W-:-:S05]  /*3100*/  VIADD R3, R2, 0x10 ;  /* 0x0000001002037836 */ /* 0x000fca0000000000 */
[----:B0-----:R-:W-:-:S07]  /*3110*/  LEA R3, R4, R3, 0x18 ;  /* 0x0000000304037211 */ /* 0x001fce00078ec0ff */
.L_x_62:
[----:B------:R-:W-:Y:S05]  /*3120*/  YIELD ;  /* 0x0000000000007946 */ /* 0x000fea0003800000 */
[----:B------:R-:W0:Y:S02]  /*3130*/  SYNCS.PHASECHK.TRANS64.TRYWAIT P0, [R3+URZ], R0 ;  /* 0x00000000030075a7 */ /* 0x000e2400080011ff */
[----:B0-----:R-:W-:Y:S05]  /*3140*/  @!P0 BRA `(.L_x_62) ;  /* 0xfffffffc00f48947 */ /* 0x001fea000383ffff */
[----:B------:R-:W-:Y:S05]  /*3150*/  BSYNC B0 ;  /* 0x0000000000007941 */ /* 0x000fea0003800000 */
.L_x_61:
[----:B------:R-:W-:-:S06]  /*3160*/  LEA R4, R4, R2, 0x18 ;  /* 0x0000000204047211 */ /* 0x000fcc00078ec0ff */
[----:B------:R-:W0:Y:S02]  /*3170*/  LDS.128 R4, [R4] ;  /* 0x0000000004047984 */ /* 0x000e240000000c00 */
[----:B0-----:R-:W-:-:S13]  /*3180*/  LOP3.LUT P0, RZ, R6, 0x1, RZ, 0xc0, !PT ;  /* 0x0000000106ff7812 */ /* 0x001fda000780c0ff */
[----:B------:R-:W-:Y:S05]  /*3190*/  @!P0 BRA `(.L_x_63) ;  /* 0x0000000000308947 */ /* 0x000fea0003800000 */
[----:B------:R-:W-:Y:S01]  /*31a0*/  ISETP.NE.AND P0, PT, R8, RZ, PT ;  /* 0x000000ff0800720c */ /* 0x000fe20003f05270 */
[----:B------:R-:W-:Y:S01]  /*31b0*/  BSSY.RECONVERGENT B0, `(.L_x_64) ;  /* 0x0000006000007945 */ /* 0x000fe20003800200 */
[----:B------:R-:W-:-:S11]  /*31c0*/  MOV R5, R4 ;  /* 0x0000000400057202 */ /* 0x000fd60000000f00 */
[----:B------:R-:W-:Y:S05]  /*31d0*/  @P0 BRA `(.L_x_65) ;  /* 0x00000000000c0947 */ /* 0x000fea0003800000 */
[----:B------:R-:W0:Y:S01]  /*31e0*/  LDC.64 R2, c[0x0][0x398] ;  /* 0x0000e600ff027b82 */ /* 0x000e220000000a00 */
[----:B------:R-:W-:-:S05]  /*31f0*/  HFMA2 R7, -RZ, RZ, 0, 5.9604644775390625e-08 ;  /* 0x00000001ff077431 */ /* 0x000fca00000001ff */
[----:B0-----:R0:W5:Y:S02]  /*3200*/  ATOMG.E.ADD.STRONG.GPU PT, RZ, desc[UR10][R2.64], R7 ;  /* 0x8000000702ff79a8 */ /* 0x00116400081ef10a */
.L_x_65:
[----:B------:R-:W-:Y:S05]  /*3210*/  BSYNC.RECONVERGENT B0 ;  /* 0x0000000000007941 */ /* 0x000fea0003800200 */
.L_x_64:
[----:B------:R1:W-:Y:S06]  /*3220*/  MEMBAR.ALL.CTA ;  /* 0x0000000000007992 */ /* 0x0003ec0000008000 */
[----:B-1----:R-:W3:Y:S01]  /*3230*/  FENCE.VIEW.ASYNC.S ;  /* 0x00000000000073c6 */ /* 0x002ee20000000000 */
[----:B------:R-:W-:Y:S01]  /*3240*/  LOP3.LUT R12, R12, 0x1, RZ, 0x3c, !PT ;  /* 0x000000010c0c7812 */ /* 0x000fe200078e3cff */
[----:B------:R-:W-:Y:S06]  /*3250*/  BRA `(.L_x_66) ;  /* 0xffffffcc00ec7947 */ /* 0x000fec000383ffff */
.L_x_63:
[----:B------:R-:W-:-:S13]  /*3260*/  ISETP.NE.AND P0, PT, R8, RZ, PT ;  /* 0x000000ff0800720c */ /* 0x000fda0003f05270 */
[----:B------:R-:W-:Y:S05]  /*3270*/  @P0 EXIT ;  /* 0x000000000000094d */ /* 0x000fea0003800000 */
[----:B------:R-:W0:Y:S01]  /*3280*/  LDC.64 R2, c[0x0][0x390] ;  /* 0x0000e400ff027b82 */ /* 0x000e220000000a00 */
[----:B------:R-:W-:-:S05]  /*3290*/  IMAD.MOV.U32 R5, RZ, RZ, 0x1 ;  /* 0x00000001ff057424 */ /* 0x000fca00078e00ff */
[----:B0-----:R-:W-:Y:S01]  /*32a0*/  ATOMG.E.ADD.STRONG.GPU PT, RZ, desc[UR10][R2.64], R5 ;  /* 0x8000000502ff79a8 */ /* 0x001fe200081ef10a */
[----:B------:R-:W-:Y:S05]  /*32b0*/  EXIT ;  /* 0x000000000000794d */ /* 0x000fea0003800000 */
        .weak           $__internal_0_$__cuda_sm20_sqrt_rn_f32_slowpath
        .type           $__internal_0_$__cuda_sm20_sqrt_rn_f32_slowpath,@function
        .size           $__internal_0_$__cuda_sm20_sqrt_rn_f32_slowpath,(.L_x_246 - $__internal_0_$__cuda_sm20_sqrt_rn_f32_slowpath)
$__internal_0_$__cuda_sm20_sqrt_rn_f32_slowpath:
[----:B------:R-:W-:-:S13]  /*32c0*/  LOP3.LUT P1, RZ, R0, 0x7fffffff, RZ, 0xc0, !PT ;  /* 0x7fffffff00ff7812 */ /* 0x000fda000782c0ff */
[----:B------:R-:W-:Y:S01]  /*32d0*/  @!P1 IMAD.MOV.U32 R4, RZ, RZ, R0 ;  /* 0x000000ffff049224 */ /* 0x000fe200078e0000 */
[----:B------:R-:W-:Y:S06]  /*32e0*/  @!P1 BRA `(.L_x_67) ;  /* 0x0000000000409947 */ /* 0x000fec0003800000 */
[----:B------:R-:W-:-:S13]  /*32f0*/  FSETP.GEU.FTZ.AND P1, PT, R0, RZ, PT ;  /* 0x000000ff0000720b */ /* 0x000fda0003f3e000 */
[----:B------:R-:W-:Y:S01]  /*3300*/  @!P1 MOV R4, 0x7fffffff ;  /* 0x7fffffff00049802 */ /* 0x000fe20000000f00 */
[----:B------:R-:W-:Y:S06]  /*3310*/  @!P1 BRA `(.L_x_67) ;  /* 0x0000000000349947 */ /* 0x000fec0003800000 */
[----:B------:R-:W-:-:S13]  /*3320*/  FSETP.GTU.FTZ.AND P1, PT, |R0|, +INF , PT ;  /* 0x7f8000000000780b */ /* 0x000fda0003f3c200 */
[----:B------:R-:W-:Y:S01]  /*3330*/  @P1 FADD.FTZ R4, R0, 1 ;  /* 0x3f80000000041421 */ /* 0x000fe20000010000 */
[----:B------:R-:W-:Y:S06]  /*3340*/  @P1 BRA `(.L_x_67) ;  /* 0x0000000000281947 */ /* 0x000fec0003800000 */
[----:B------:R-:W-:-:S13]  /*3350*/  FSETP.NEU.FTZ.AND P1, PT, |R0|, +INF , PT ;  /* 0x7f8000000000780b */ /* 0x000fda0003f3d200 */
[----:B------:R-:W-:-:S04]  /*3360*/  @P1 FFMA R6, R0, 1.84467440737095516160e+19, RZ ;  /* 0x5f80000000061823 */ /* 0x000fc800000000ff */
[----:B------:R-:W0:Y:S02]  /*3370*/  @P1 MUFU.RSQ R7, R6 ;  /* 0x0000000600071308 */ /* 0x000e240000001400 */
[----:B0-----:R-:W-:Y:S01]  /*3380*/  @P1 FMUL.FTZ R15, R6, R7 ;  /* 0x00000007060f1220 */ /* 0x001fe20000410000 */
[----:B------:R-:W-:-:S03]  /*3390*/  @P1 FMUL.FTZ R7, R7, 0.5 ;  /* 0x3f00000007071820 */ /* 0x000fc60000410000 */
[----:B------:R-:W-:-:S04]  /*33a0*/  @P1 FADD.FTZ R4, -R15, -RZ ;  /* 0x800000ff0f041221 */ /* 0x000fc80000010100 */
[----:B------:R-:W-:Y:S01]  /*33b0*/  @P1 FFMA R16, R15, R4, R6 ;  /* 0x000000040f101223 */ /* 0x000fe20000000006 */
[----:B------:R-:W-:-:S03]  /*33c0*/  @!P1 IMAD.MOV.U32 R4, RZ, RZ, R0 ;  /* 0x000000ffff049224 */ /* 0x000fc600078e0000 */
[----:B------:R-:W-:-:S04]  /*33d0*/  @P1 FFMA R7, R16, R7, R15 ;  /* 0x0000000710071223 */ /* 0x000fc8000000000f */
[----:B------:R-:W-:-:S07]  /*33e0*/  @P1 FMUL.FTZ R4, R7, 2.3283064365386962891e-10 ;  /* 0x2f80000007041820 */ /* 0x000fce0000410000 */
.L_x_67:
[----:B------:R-:W-:Y:S01]  /*33f0*/  MOV R6, R17 ;  /* 0x0000001100067202 */ /* 0x000fe20000000f00 */
[----:B------:R-:W-:Y:S02]  /*3400*/  IMAD.MOV.U32 R7, RZ, RZ, 0x0 ;  /* 0x00000000ff077424 */ /* 0x000fe400078e00ff */
[----:B------:R-:W-:Y:S02]  /*3410*/  IMAD.MOV.U32 R0, RZ, RZ, R4 ;  /* 0x000000ffff007224 */ /* 0x000fe400078e0004 */
[----:B------:R-:W-:Y:S05]  /*3420*/  RET.REL.NODEC R6 `(_Z29kernel_cluster_launch_controlPfiPiS0_12WorkloadTypeii) ;  /* 0xffffffc806f47950 */ /* 0x000fea0003c3ffff */
.L_x_68:
[----:B------:R-:W-:-:S00]  /*3430*/  BRA `(.L_x_68) ;  /* 0xfffffffc00fc7947 */ /* 0x000fc0000383ffff */
[----:B------:R-:W-:-:S00]  /*3440*/  NOP ;  /* 0x0000000000007918 */ /* 0x000fc00000000000 */
        /* <DEDUP_REMOVED lines=11> */
.L_x_246:


//--------------------- .text._Z19kernel_fixed_blocksPfiPi12WorkloadTypeii --------------------------
	.section	.text._Z19kernel_fixed_blocksPfiPi12WorkloadTypeii,"ax",@progbits
	.align	128
        .global         _Z19kernel_fixed_blocksPfiPi12WorkloadTypeii
        .type           _Z19kernel_fixed_blocksPfiPi12WorkloadTypeii,@function
        .size           _Z19kernel_fixed_blocksPfiPi12WorkloadTypeii,(.L_x_247 - _Z19kernel_fixed_blocksPfiPi12WorkloadTypeii)
        .other          _Z19kernel_fixed_blocksPfiPi12WorkloadTypeii,@"STO_CUDA_ENTRY STV_DEFAULT"
_Z19kernel_fixed_blocksPfiPi12WorkloadTypeii:
.text._Z19kernel_fixed_blocksPfiPi12WorkloadTypeii:
[----:B------:R-:W-:Y:S01]  /*0000*/  LDC R1, c[0x0][0x37c] ;  /* 0x0000df00ff017b82 */ /* 0x000fe20000000800 */
[----:B------:R-:W0:Y:S07]  /*0010*/  S2R R6, SR_TID.X ;  /* 0x0000000000067919 */ /* 0x000e2e0000002100 */
[----:B------:R-:W0:Y:S01]  /*0020*/  S2UR UR4, SR_CTAID.X ;  /* 0x00000000000479c3 */ /* 0x000e220000002500 */
[----:B------:R-:W1:Y:S01]  /*0030*/  LDCU UR8, c[0x0][0x388] ;  /* 0x00007100ff0877ac */ /* 0x000e620008000800 */
[----:B------:R-:W-:Y:S01]  /*0040*/  BSSY.RECONVERGENT B0, `(.L_x_69) ;  /* 0x00003c6000007945 */ /* 0x000fe20003800200 */
[----:B------:R-:W2:Y:S05]  /*0050*/  LDCU.64 UR6, c[0x0][0x358] ;  /* 0x00006b00ff0677ac */ /* 0x000eaa0008000a00 */
[----:B------:R-:W0:Y:S01]  /*0060*/  LDC R5, c[0x0][0x360] ;  /* 0x0000d800ff057b82 */ /* 0x000e220000000800 */
[----:B------:R-:W3:Y:S01]  /*0070*/  LDCU UR5, c[0x0][0x370] ;  /* 0x00006e00ff0577ac */ /* 0x000ee20008000800 */
[----:B------:R-:W4:Y:S01]  /*0080*/  LDCU UR9, c[0x0][0x388] ;  /* 0x00007100ff0977ac */ /* 0x000f220008000800 */
[----:B0-----:R-:W-:-:S02]  /*0090*/  IMAD R4, R5, UR4, R6 ;  /* 0x0000000405047c24 */ /* 0x001fc4000f8e0206 */
[----:B---3--:R-:W-:-:S03]  /*00a0*/  IMAD R5, R5, UR5, RZ ;  /* 0x0000000505057c24 */ /* 0x008fc6000f8e02ff */
[----:B-1----:R-:W-:-:S13]  /*00b0*/  ISETP.GE.AND P0, PT, R4, UR8, PT ;  /* 0x0000000804007c0c */ /* 0x002fda000bf06270 */
[----:B--2-4-:R-:W-:Y:S05]  /*00c0*/  @P0 BRA `(.L_x_70) ;  /* 0x0000003800f40947 */ /* 0x014fea0003800000 */
[----:B------:R-:W0:Y:S02]  /*00d0*/  LDC R0, c[0x0][0x398] ;  /* 0x0000e600ff007b82 */ /* 0x000e240000000800 */
[----:B0-----:R-:W-:-:S13]  /*00e0*/  ISETP.GT.AND P0, PT, R0, 0x2, PT ;  /* 0x000000020000780c */ /* 0x001fda0003f04270 */
[----:B------:R-:W-:Y:S05]  /*00f0*/  @P0 BRA `(.L_x_71) ;  /* 0x0000001800e80947 */ /* 0x000fea0003800000 */
[----:B------:R-:W-:Y:S01]  /*0100*/  VIMNMX.U32 R0, PT, PT, R0, 0x3, PT ;  /* 0x0000000300007848 */ /* 0x000fe20003fe0000 */
[----:B------:R-:W0:Y:S04]  /*0110*/  LDC.64 R8, c[0x0][0x380] ;  /* 0x0000e000ff087b82 */ /* 0x000e280000000a00 */
[----:B------:R-:W-:-:S04]  /*0120*/  IMAD.SHL.U32 R0, R0, 0x4, RZ ;  /* 0x0000000400007824 */ /* 0x000fc800078e00ff */
[----:B------:R-:W1:Y:S02]  /*0130*/  LDC R2, c[0x2][R0] ;  /* 0x0080000000027b82 */ /* 0x000e640000000800 */
[----:B-1----:R-:W-:-:S04]  /*0140*/  SHF.R.S32.HI R3, RZ, 0x1f, R2 ;  /* 0x0000001fff037819 */ /* 0x002fc80000011402 */
.L_x_226:
[----:B0-----:R-:W-:Y:S05]  /*0150*/  BRX R2 -0x160                                                                  (*"BRANCH_TARGETS .L_x_92,.L_x_228,.L_x_229,.L_x_70"*) ;  /* 0xfffffffc02a87949 */ /* 0x001fea000383ffff */
.L_x_229:
[----:B------:R-:W0:Y:S01]  /*0160*/  LDCU UR4, c[0x0][0x39c] ;  /* 0x00007380ff0477ac */ /* 0x000e220008000800 */
[----:B------:R-:W-:Y:S01]  /*0170*/  BSSY.RECONVERGENT B1, `(.L_x_72) ;  /* 0x000010c000017945 */ /* 0x000fe20003800200 */
[----:B0-----:R-:W-:-:S09]  /*0180*/  UISETP.GE.AND UP0, UPT, UR4, 0x1, UPT ;  /* 0x000000010400788c */ /* 0x001fd2000bf06270 */
[----:B------:R-:W-:Y:S05]  /*0190*/  BRA.U !UP0, `(.L_x_73) ;  /* 0x0000001108247547 */ /* 0x000fea000b800000 */
.L_x_89:
[----:B------:R-:W-:Y:S01]  /*01a0*/  ISETP.GE.AND P0, PT, R4, RZ, PT ;  /* 0x000000ff0400720c */ /* 0x000fe20003f06270 */
[----:B------:R-:W-:-:S12]  /*01b0*/  BSSY.RECONVERGENT B2, `(.L_x_74) ;  /* 0x0000103000027945 */ /* 0x000fd80003800200 */
[----:B01----:R-:W-:Y:S05]  /*01c0*/  @!P0 BRA `(.L_x_75) ;  /* 0x0000001000048947 */ /* 0x003fea0003800000 */
[----:B------:R-:W0:Y:S02]  /*01d0*/  LDC.64 R2, c[0x0][0x380] ;  /* 0x0000e000ff027b82 */ /* 0x000e240000000a00 */
[----:B0-----:R-:W-:-:S05]  /*01e0*/  IMAD.WIDE.U32 R2, R4, 0x4, R2 ;  /* 0x0000000404027825 */ /* 0x001fca00078e0002 */
[----:B------:R0:W5:Y:S01]  /*01f0*/  LDG.E R9, desc[UR6][R2.64] ;  /* 0x0000000602097981 */ /* 0x000162000c1e1900 */
[----:B------:R-:W-:-:S07]  /*0200*/  IMAD.MOV.U32 R7, RZ, RZ, RZ ;  /* 0x000000ffff077224 */ /* 0x000fce00078e00ff */
.L_x_88:
[----:B-----5:R-:W-:Y:S01]  /*0210*/  FMUL R0, R9, 2.5 ;  /* 0x4020000009007820 */ /* 0x020fe20000400000 */
[----:B------:R-:W-:Y:S03]  /*0220*/  BSSY.RECONVERGENT B3, `(.L_x_76) ;  /* 0x0000065000037945 */ /* 0x000fe60003800200 */
[C---:B------:R-:W-:Y:S01]  /*0230*/  FMUL R8, R0.reuse, 0.63661974668502807617 ;  /* 0x3f22f98300087820 */ /* 0x040fe20000400000 */
[----:B------:R-:W-:-:S03]  /*0240*/  FSETP.GE.AND P0, PT, |R0|, 105615, PT ;  /* 0x47ce47800000780b */ /* 0x000fc60003f06200 */
[----:B-1----:R-:W1:Y:S02]  /*0250*/  F2I.NTZ R14, R8 ;  /* 0x00000008000e7305 */ /* 0x002e640000203100 */
[----:B-1----:R-:W-:-:S05]  /*0260*/  I2FP.F32.S32 R9, R14 ;  /* 0x0000000e00097245 */ /* 0x002fca0000201400 */
[----:B------:R-:W-:-:S04]  /*0270*/  FFMA R12, R9, -1.5707962512969970703, R0 ;  /* 0xbfc90fda090c7823 */ /* 0x000fc80000000000 */
[----:B------:R-:W-:-:S04]  /*0280*/  FFMA R12, R9, -7.5497894158615963534e-08, R12 ;  /* 0xb3a22168090c7823 */ /* 0x000fc8000000000c */
[----:B------:R-:W-:Y:S01]  /*0290*/  FFMA R9, R9, -5.3903029534742383927e-15, R12 ;  /* 0xa7c234c509097823 */ /* 0x000fe2000000000c */
[----:B------:R-:W-:Y:S06]  /*02a0*/  @!P0 BRA `(.L_x_77) ;  /* 0x0000000400708947 */ /* 0x000fec0003800000 */
[----:B------:R-:W-:-:S13]  /*02b0*/  FSETP.NEU.AND P0, PT, |R0|, +INF , PT ;  /* 0x7f8000000000780b */ /* 0x000fda0003f0d200 */
[----:B------:R-:W-:Y:S05]  /*02c0*/  @!P0 BRA `(.L_x_78) ;  /* 0x0000000400608947 */ /* 0x000fea0003800000 */
[----:B------:R-:W1:Y:S01]  /*02d0*/  LDC.64 R8, c[0x4][RZ] ;  /* 0x01000000ff087b82 */ /* 0x000e620000000a00 */
[----:B------:R-:W-:Y:S02]  /*02e0*/  IMAD.SHL.U32 R12, R0, 0x100, RZ ;  /* 0x00000100000c7824 */ /* 0x000fe400078e00ff */
[----:B------:R-:W-:Y:S02]  /*02f0*/  HFMA2 R21, -RZ, RZ, 0, 0 ;  /* 0x00000000ff157431 */ /* 0x000fe400000001ff */
[----:B------:R-:W-:Y:S01]  /*0300*/  IMAD.MOV.U32 R11, RZ, RZ, RZ ;  /* 0x000000ffff0b7224 */ /* 0x000fe200078e00ff */
[----:B------:R-:W-:Y:S01]  /*0310*/  UMOV UR4, URZ ;  /* 0x000000ff00047c82 */ /* 0x000fe20008000000 */
[----:B------:R-:W-:-:S07]  /*0320*/  LOP3.LUT R23, R12, 0x80000000, RZ, 0xfc, !PT ;  /* 0x800000000c177812 */ /* 0x000fce00078efcff */
.L_x_79:
[----:B-1----:R-:W-:-:S06]  /*0330*/  IMAD.WIDE.U32 R12, R21, 0x4, R8 ;  /* 0x00000004150c7825 */ /* 0x002fcc00078e0008 */
[----:B------:R-:W2:Y:S01]  /*0340*/  LDG.E.CONSTANT R12, desc[UR6][R12.64] ;  /* 0x000000060c0c7981 */ /* 0x000ea2000c1e9900 */
[C---:B------:R-:W-:Y:S02]  /*0350*/  IMAD.SHL.U32 R22, R21.reuse, 0x4, RZ ;  /* 0x0000000415167824 */ /* 0x040fe400078e00ff */
[----:B------:R-:W-:-:S03]  /*0360*/  VIADD R21, R21, 0x1 ;  /* 0x0000000115157836 */ /* 0x000fc60000000000 */
[C---:B------:R-:W-:Y:S02]  /*0370*/  ISETP.EQ.AND P0, PT, R22.reuse, RZ, PT ;  /* 0x000000ff1600720c */ /* 0x040fe40003f02270 */
[C---:B------:R-:W-:Y:S02]  /*0380*/  ISETP.EQ.AND P5, PT, R22.reuse, 0x4, PT ;  /* 0x000000041600780c */ /* 0x040fe40003fa2270 */
[C---:B------:R-:W-:Y:S02]  /*0390*/  ISETP.EQ.AND P4, PT, R22.reuse, 0x8, PT ;  /* 0x000000081600780c */ /* 0x040fe40003f82270 */
[C---:B------:R-:W-:Y:S02]  /*03a0*/  ISETP.EQ.AND P3, PT, R22.reuse, 0xc, PT ;  /* 0x0000000c1600780c */ /* 0x040fe40003f62270 */
[C---:B------:R-:W-:Y:S02]  /*03b0*/  ISETP.EQ.AND P2, PT, R22.reuse, 0x10, PT ;  /* 0x000000101600780c */ /* 0x040fe40003f42270 */
[----:B------:R-:W-:Y:S01]  /*03c0*/  ISETP.EQ.AND P1, PT, R22, 0x14, PT ;  /* 0x000000141600780c */ /* 0x000fe20003f22270 */
[----:B--2---:R-:W-:-:S03]  /*03d0*/  IMAD.WIDE.U32 R14, R12, R23, RZ ;  /* 0x000000170c0e7225 */ /* 0x004fc600078e00ff */
[----:B------:R-:W-:-:S04]  /*03e0*/  IADD3 R14, P6, PT, R14, R11, RZ ;  /* 0x0000000b0e0e7210 */ /* 0x000fc80007fde0ff */
[----:B------:R-:W-:Y:S01]  /*03f0*/  IADD3.X R11, PT, PT, R15, UR4, RZ, P6, !PT ;  /* 0x000000040f0b7c10 */ /* 0x000fe2000b7fe4ff */
[--C-:B------:R-:W-:Y:S01]  /*0400*/  @P0 IMAD.MOV.U32 R10, RZ, RZ, R14.reuse ;  /* 0x000000ffff0a0224 */ /* 0x100fe200078e000e */
[----:B------:R-:W-:Y:S01]  /*0410*/  ISETP.NE.AND P6, PT, R21, 0x6, PT ;  /* 0x000000061500780c */ /* 0x000fe20003fc5270 */
[--C-:B------:R-:W-:Y:S01]  /*0420*/  @P5 IMAD.MOV.U32 R16, RZ, RZ, R14.reuse ;  /* 0x000000ffff105224 */ /* 0x100fe200078e000e */
[----:B------:R-:W-:Y:S01]  /*0430*/  @P4 MOV R17, R14 ;  /* 0x0000000e00114202 */ /* 0x000fe20000000f00 */
[--C-:B------:R-:W-:Y:S02]  /*0440*/  @P3 IMAD.MOV.U32 R18, RZ, RZ, R14.reuse ;  /* 0x000000ffff123224 */ /* 0x100fe400078e000e */
[--C-:B------:R-:W-:Y:S02]  /*0450*/  @P2 IMAD.MOV.U32 R19, RZ, RZ, R14.reuse ;  /* 0x000000ffff132224 */ /* 0x100fe400078e000e */
[----:B------:R-:W-:-:S06]  /*0460*/  @P1 IMAD.MOV.U32 R20, RZ, RZ, R14 ;  /* 0x000000ffff141224 */ /* 0x000fcc00078e000e */
[----:B------:R-:W-:Y:S05]  /*0470*/  @P6 BRA `(.L_x_79) ;  /* 0xfffffffc00ac6947 */ /* 0x000fea000383ffff */
[----:B------:R-:W-:Y:S01]  /*0480*/  SHF.R.U32.HI R8, RZ, 0x17, R0 ;  /* 0x00000017ff087819 */ /* 0x000fe20000011600 */
[----:B------:R-:W-:Y:S03]  /*0490*/  BSSY.RECONVERGENT B4, `(.L_x_80) ;  /* 0x0000028000047945 */ /* 0x000fe60003800200 */
[C---:B------:R-:W-:Y:S02]  /*04a0*/  LOP3.LUT R9, R8.reuse, 0xe0, RZ, 0xc0, !PT ;  /* 0x000000e008097812 */ /* 0x040fe400078ec0ff */
[----:B------:R-:W-:-:S03]  /*04b0*/  LOP3.LUT P6, RZ, R8, 0x1f, RZ, 0xc0, !PT ;  /* 0x0000001f08ff7812 */ /* 0x000fc600078cc0ff */
[----:B------:R-:W-:-:S05]  /*04c0*/  VIADD R9, R9, 0xffffff80 ;  /* 0xffffff8009097836 */ /* 0x000fca0000000000 */
[----:B------:R-:W-:-:S04]  /*04d0*/  SHF.R.U32.HI R9, RZ, 0x5, R9 ;  /* 0x00000005ff097819 */ /* 0x000fc80000011609 */
[----:B------:R-:W-:-:S04]  /*04e0*/  LEA R13, -R9, RZ, 0x2 ;  /* 0x000000ff090d7211 */ /* 0x000fc800078e11ff */
[C---:B------:R-:W-:Y:S02]  /*04f0*/  ISETP.EQ.AND P3, PT, R13.reuse, -0x18, PT ;  /* 0xffffffe80d00780c */ /* 0x040fe40003f62270 */
[C---:B------:R-:W-:Y:S02]  /*0500*/  ISETP.EQ.AND P4, PT, R13.reuse, -0x14, PT ;  /* 0xffffffec0d00780c */ /* 0x040fe40003f82270 */
[C---:B------:R-:W-:Y:S02]  /*0510*/  ISETP.EQ.AND P2, PT, R13.reuse, -0x10, PT ;  /* 0xfffffff00d00780c */ /* 0x040fe40003f42270 */
[C---:B------:R-:W-:Y:S02]  /*0520*/  ISETP.EQ.AND P1, PT, R13.reuse, -0xc, PT ;  /* 0xfffffff40d00780c */ /* 0x040fe40003f22270 */
[C---:B------:R-:W-:Y:S02]  /*0530*/  ISETP.EQ.AND P0, PT, R13.reuse, -0x8, PT ;  /* 0xfffffff80d00780c */ /* 0x040fe40003f02270 */
[----:B------:R-:W-:-:S03]  /*0540*/  ISETP.EQ.AND P5, PT, R13, RZ, PT ;  /* 0x000000ff0d00720c */ /* 0x000fc60003fa2270 */
[--C-:B------:R-:W-:Y:S01]  /*0550*/  @P3 IMAD.MOV.U32 R14, RZ, RZ, R10.reuse ;  /* 0x000000ffff0e3224 */ /* 0x100fe200078e000a */
[C---:B------:R-:W-:Y:S01]  /*0560*/  ISETP.EQ.AND P3, PT, R13.reuse, -0x4, PT ;  /* 0xfffffffc0d00780c */ /* 0x040fe20003f62270 */
[----:B------:R-:W-:Y:S02]  /*0570*/  @P4 IMAD.MOV.U32 R9, RZ, RZ, R10 ;  /* 0x000000ffff094224 */ /* 0x000fe400078e000a */
[--C-:B------:R-:W-:Y:S01]  /*0580*/  @P4 IMAD.MOV.U32 R14, RZ, RZ, R16.reuse ;  /* 0x000000ffff0e4224 */ /* 0x100fe200078e0010 */
[----:B------:R-:W-:Y:S01]  /*0590*/  ISETP.EQ.AND P4, PT, R13, 0x4, PT ;  /* 0x000000040d00780c */ /* 0x000fe20003f82270 */
[----:B------:R-:W-:Y:S01]  /*05a0*/  @P2 IMAD.MOV.U32 R9, RZ, RZ, R16 ;  /* 0x000000ffff092224 */ /* 0x000fe200078e0010 */
[----:B------:R-:W-:Y:S01]  /*05b0*/  @P2 MOV R14, R17 ;  /* 0x00000011000e2202 */ /* 0x000fe20000000f00 */
[----:B------:R-:W-:Y:S02]  /*05c0*/  @P1 IMAD.MOV.U32 R9, RZ, RZ, R17 ;  /* 0x000000ffff091224 */ /* 0x000fe400078e0011 */
[----:B------:R-:W-:-:S02]  /*05d0*/  @P1 IMAD.MOV.U32 R14, RZ, RZ, R18 ;  /* 0x000000ffff0e1224 */ /* 0x000fc400078e0012 */
[----:B------:R-:W-:Y:S02]  /*05e0*/  @P0 IMAD.MOV.U32 R9, RZ, RZ, R18 ;  /* 0x000000ffff090224 */ /* 0x000fe400078e0012 */
[----:B------:R-:W-:Y:S01]  /*05f0*/  @P0 IMAD.MOV.U32 R14, RZ, RZ, R19 ;  /* 0x000000ffff0e0224 */ /* 0x000fe200078e0013 */
[----:B------:R-:W-:Y:S01]  /*0600*/  @P3 MOV R9, R19 ;  /* 0x0000001300093202 */ /* 0x000fe20000000f00 */
[--C-:B------:R-:W-:Y:S02]  /*0610*/  @P3 IMAD.MOV.U32 R14, RZ, RZ, R20.reuse ;  /* 0x000000ffff0e3224 */ /* 0x100fe400078e0014 */
[----:B------:R-:W-:Y:S02]  /*0620*/  @P5 IMAD.MOV.U32 R9, RZ, RZ, R20 ;  /* 0x000000ffff095224 */ /* 0x000fe400078e0014 */
[--C-:B------:R-:W-:Y:S02]  /*0630*/  @P5 IMAD.MOV.U32 R14, RZ, RZ, R11.reuse ;  /* 0x000000ffff0e5224 */ /* 0x100fe400078e000b */
[----:B------:R-:W-:Y:S01]  /*0640*/  @P4 IMAD.MOV.U32 R9, RZ, RZ, R11 ;  /* 0x000000ffff094224 */ /* 0x000fe200078e000b */
[----:B------:R-:W-:Y:S06]  /*0650*/  @!P6 BRA `(.L_x_81) ;  /* 0x00000000002ce947 */ /* 0x000fec0003800000 */
[----:B------:R-:W-:Y:S01]  /*0660*/  @P2 MOV R12, R10 ;  /* 0x0000000a000c2202 */ /* 0x000fe20000000f00 */
[----:B------:R-:W-:Y:S01]  /*0670*/  @P1 IMAD.MOV.U32 R12, RZ, RZ, R16 ;  /* 0x000000ffff0c1224 */ /* 0x000fe200078e0010 */
[----:B------:R-:W-:Y:S01]  /*0680*/  LOP3.LUT R8, R8, 0x1f, RZ, 0xc0, !PT ;  /* 0x0000001f08087812 */ /* 0x000fe200078ec0ff */
[----:B------:R-:W-:Y:S01]  /*0690*/  @P0 IMAD.MOV.U32 R12, RZ, RZ, R17 ;  /* 0x000000ffff0c0224 */ /* 0x000fe200078e0011 */
[----:B------:R-:W-:Y:S01]  /*06a0*/  ISETP.EQ.AND P0, PT, R13, 0x8, PT ;  /* 0x000000080d00780c */ /* 0x000fe20003f02270 */
[----:B------:R-:W-:Y:S01]  /*06b0*/  @P3 IMAD.MOV.U32 R12, RZ, RZ, R18 ;  /* 0x000000ffff0c3224 */ /* 0x000fe200078e0012 */
[----:B------:R-:W-:Y:S01]  /*06c0*/  SHF.L.W.U32.HI R14, R9, R8, R14 ;  /* 0x00000008090e7219 */ /* 0x000fe20000010e0e */
[----:B------:R-:W-:Y:S01]  /*06d0*/  @P5 IMAD.MOV.U32 R12, RZ, RZ, R19 ;  /* 0x000000ffff0c5224 */ /* 0x000fe200078e0013 */
[----:B------:R-:W-:-:S09]  /*06e0*/  @P4 MOV R12, R20 ;  /* 0x00000014000c4202 */ /* 0x000fd20000000f00 */
[----:B------:R-:W-:-:S05]  /*06f0*/  @P0 IMAD.MOV.U32 R12, RZ, RZ, R11 ;  /* 0x000000ffff0c0224 */ /* 0x000fca00078e000b */
[----:B------:R-:W-:-:S07]  /*0700*/  SHF.L.W.U32.HI R9, R12, R8, R9 ;  /* 0x000000080c097219 */ /* 0x000fce0000010e09 */
.L_x_81:
[----:B------:R-:W-:Y:S05]  /*0710*/  BSYNC.RECONVERGENT B4 ;  /* 0x0000000000047941 */ /* 0x000fea0003800200 */
.L_x_80:
[C---:B------:R-:W-:Y:S01]  /*0720*/  SHF.L.W.U32.HI R11, R9.reuse, 0x2, R14 ;  /* 0x00000002090b7819 */ /* 0x040fe20000010e0e */
[----:B------:R-:W-:Y:S01]  /*0730*/  IMAD.SHL.U32 R9, R9, 0x4, RZ ;  /* 0x0000000409097824 */ /* 0x000fe200078e00ff */
[----:B------:R-:W-:Y:S01]  /*0740*/  UMOV UR4, 0x54442d19 ;  /* 0x54442d1900047882 */ /* 0x000fe20000000000 */
[----:B------:R-:W-:Y:S01]  /*0750*/  UMOV UR5, 0x3bf921fb ;  /* 0x3bf921fb00057882 */ /* 0x000fe20000000000 */
[----:B------:R-:W-:Y:S02]  /*0760*/  SHF.R.S32.HI R12, RZ, 0x1f, R11 ;  /* 0x0000001fff0c7819 */ /* 0x000fe4000001140b */
[----:B------:R-:W-:Y:S02]  /*0770*/  ISETP.GE.AND P0, PT, R0, RZ, PT ;  /* 0x000000ff0000720c */ /* 0x000fe40003f06270 */
[C---:B------:R-:W-:Y:S02]  /*0780*/  LOP3.LUT R8, R12.reuse, R9, RZ, 0x3c, !PT ;  /* 0x000000090c087212 */ /* 0x040fe400078e3cff */
[----:B------:R-:W-:-:S02]  /*0790*/  LOP3.LUT R9, R12, R11, RZ, 0x3c, !PT ;  /* 0x0000000b0c097212 */ /* 0x000fc400078e3cff */
[----:B------:R-:W-:Y:S02]  /*07a0*/  SHF.R.U32.HI R14, RZ, 0x1e, R14 ;  /* 0x0000001eff0e7819 */ /* 0x000fe4000001160e */
[C---:B------:R-:W-:Y:S02]  /*07b0*/  LOP3.LUT R0, R11.reuse, R0, RZ, 0x3c, !PT ;  /* 0x000000000b007212 */ /* 0x040fe400078e3cff */
[----:B------:R-:W1:Y:S01]  /*07c0*/  I2F.F64.S64 R8, R8 ;  /* 0x0000000800087312 */ /* 0x000e620000301c00 */
[----:B------:R-:W-:Y:S02]  /*07d0*/  LEA.HI R14, R11, R14, RZ, 0x1 ;  /* 0x0000000e0b0e7211 */ /* 0x000fe400078f08ff */
[----:B------:R-:W-:-:S03]  /*07e0*/  ISETP.GE.AND P1, PT, R0, RZ, PT ;  /* 0x000000ff0000720c */ /* 0x000fc60003f26270 */
[----:B------:R-:W-:-:S04]  /*07f0*/  IMAD.MOV R0, RZ, RZ, -R14 ;  /* 0x000000ffff007224 */ /* 0x000fc800078e0a0e */
[----:B------:R-:W-:Y:S01]  /*0800*/  @!P0 IMAD.MOV.U32 R14, RZ, RZ, R0 ;  /* 0x000000ffff0e8224 */ /* 0x000fe200078e0000 */
[----:B-1----:R-:W-:-:S10]  /*0810*/  DMUL R12, R8, UR4 ;  /* 0x00000004080c7c28 */ /* 0x002fd40008000000 */
[----:B------:R-:W1:Y:S02]  /*0820*/  F2F.F32.F64 R12, R12 ;  /* 0x0000000c000c7310 */ /* 0x000e640000301000 */
[----:B-1----:R-:W-:Y:S01]  /*0830*/  FSEL R9, -R12, R12, !P1 ;  /* 0x0000000c0c097208 */ /* 0x002fe20004800100 */
[----:B------:R-:W-:Y:S06]  /*0840*/  BRA `(.L_x_77) ;  /* 0x0000000000087947 */ /* 0x000fec0003800000 */
.L_x_78:
[----:B------:R-:W-:Y:S01]  /*0850*/  FMUL R9, RZ, R0 ;  /* 0x00000000ff097220 */ /* 0x000fe20000400000 */
[----:B------:R-:W-:-:S07]  /*0860*/  MOV R14, RZ ;  /* 0x000000ff000e7202 */ /* 0x000fce0000000f00 */
.L_x_77:
[----:B------:R-:W-:Y:S05]  /*0870*/  BSYNC.RECONVERGENT B3 ;  /* 0x0000000000037941 */ /* 0x000fea0003800200 */
.L_x_76:
        /* <DEDUP_REMOVED lines=34> */
.L_x_85:
        /* <DEDUP_REMOVED lines=24> */
[----:B------:R-:W-:Y:S02]  /*0c20*/  LOP3.LUT P6, RZ, R8, 0x1f, RZ, 0xc0, !PT ;  /* 0x0000001f08ff7812 */ /* 0x000fe400078cc0ff */
[----:B------:R-:W-:-:S04]  /*0c30*/  IADD3 R9, PT, PT, R9, -0x80, RZ ;  /* 0xffffff8009097810 */ /* 0x000fc80007ffe0ff */
[----:B------:R-:W-:-:S05]  /*0c40*/  SHF.R.U32.HI R9, RZ, 0x5, R9 ;  /* 0x00000005ff097819 */ /* 0x000fca0000011609 */
[----:B------:R-:W-:-:S05]  /*0c50*/  IMAD.U32 R13, R9, -0x4, RZ ;  /* 0xfffffffc090d7824 */ /* 0x000fca00078e00ff */
        /* <DEDUP_REMOVED lines=9> */
[----:B------:R-:W-:Y:S01]  /*0cf0*/  @P4 IMAD.MOV.U32 R14, RZ, RZ, R16 ;  /* 0x000000ffff0e4224 */ /* 0x000fe200078e0010 */
[----:B------:R-:W-:Y:S01]  /*0d00*/  ISETP.EQ.AND P4, PT, R13, 0x4, PT ;  /* 0x000000040d00780c */ /* 0x000fe20003f82270 */
[--C-:B------:R-:W-:Y:S01]  /*0d10*/  @P2 IMAD.MOV.U32 R14, RZ, RZ, R17.reuse ;  /* 0x000000ffff0e2224 */ /* 0x100fe200078e0011 */
[----:B------:R-:W-:Y:S01]  /*0d20*/  @P2 MOV R9, R16 ;  /* 0x0000001000092202 */ /* 0x000fe20000000f00 */
[----:B------:R-:W-:Y:S02]  /*0d30*/  @P1 IMAD.MOV.U32 R9, RZ, RZ, R17 ;  /* 0x000000ffff091224 */ /* 0x000fe400078e0011 */
[--C-:B------:R-:W-:Y:S01]  /*0d40*/  @P1 IMAD.MOV.U32 R14, RZ, RZ, R18.reuse ;  /* 0x000000ffff0e1224 */ /* 0x100fe200078e0012 */
[----:B------:R-:W-:Y:S01]  /*0d50*/  @P0 MOV R14, R19 ;  /* 0x00000013000e0202 */ /* 0x000fe20000000f00 */
[----:B------:R-:W-:-:S02]  /*0d60*/  @P0 IMAD.MOV.U32 R9, RZ, RZ, R18 ;  /* 0x000000ffff090224 */ /* 0x000fc400078e0012 */
[----:B------:R-:W-:Y:S02]  /*0d70*/  @P3 IMAD.MOV.U32 R9, RZ, RZ, R19 ;  /* 0x000000ffff093224 */ /* 0x000fe400078e0013 */
[--C-:B------:R-:W-:Y:S02]  /*0d80*/  @P3 IMAD.MOV.U32 R14, RZ, RZ, R20.reuse ;  /* 0x000000ffff0e3224 */ /* 0x100fe400078e0014 */
[----:B------:R-:W-:Y:S01]  /*0d90*/  @P5 IMAD.MOV.U32 R9, RZ, RZ, R20 ;  /* 0x000000ffff095224 */ /* 0x000fe200078e0014 */
[----:B------:R-:W-:Y:S01]  /*0da0*/  @P4 MOV R9, R23 ;  /* 0x0000001700094202 */ /* 0x000fe20000000f00 */
[----:B------:R-:W-:Y:S01]  /*0db0*/  @P5 IMAD.MOV.U32 R14, RZ, RZ, R23 ;  /* 0x000000ffff0e5224 */ /* 0x000fe200078e0017 */
[----:B------:R-:W-:Y:S06]  /*0dc0*/  @!P6 BRA `(.L_x_87) ;  /* 0x00000000002ce947 */ /* 0x000fec0003800000 */
[----:B------:R-:W-:Y:S01]  /*0dd0*/  @P2 IMAD.MOV.U32 R12, RZ, RZ, R10 ;  /* 0x000000ffff0c2224 */ /* 0x000fe200078e000a */
[----:B------:R-:W-:Y:S01]  /*0de0*/  LOP3.LUT R8, R8, 0x1f, RZ, 0xc0, !PT ;  /* 0x0000001f08087812 */ /* 0x000fe200078ec0ff */
[----:B------:R-:W-:Y:S02]  /*0df0*/  @P1 IMAD.MOV.U32 R12, RZ, RZ, R16 ;  /* 0x000000ffff0c1224 */ /* 0x000fe400078e0010 */
[----:B------:R-:W-:Y:S01]  /*0e00*/  @P0 IMAD.MOV.U32 R12, RZ, RZ, R17 ;  /* 0x000000ffff0c0224 */ /* 0x000fe200078e0011 */
[----:B------:R-:W-:Y:S01]  /*0e10*/  ISETP.EQ.AND P0, PT, R13, 0x8, PT ;  /* 0x000000080d00780c */ /* 0x000fe20003f02270 */
[----:B------:R-:W-:Y:S01]  /*0e20*/  @P3 IMAD.MOV.U32 R12, RZ, RZ, R18 ;  /* 0x000000ffff0c3224 */ /* 0x000fe200078e0012 */
[----:B------:R-:W-:Y:S01]  /*0e30*/  @P5 MOV R12, R19 ;  /* 0x00000013000c5202 */ /* 0x000fe20000000f00 */
[----:B------:R-:W-:Y:S01]  /*0e40*/  @P4 IMAD.MOV.U32 R12, RZ, RZ, R20 ;  /* 0x000000ffff0c4224 */ /* 0x000fe200078e0014 */
[----:B------:R-:W-:-:S09]  /*0e50*/  SHF.L.W.U32.HI R14, R9, R8, R14 ;  /* 0x00000008090e7219 */ /* 0x000fd20000010e0e */
[----:B------:R-:W-:-:S05]  /*0e60*/  @P0 IMAD.MOV.U32 R12, RZ, RZ, R23 ;  /* 0x000000ffff0c0224 */ /* 0x000fca00078e0017 */
[----:B------:R-:W-:-:S07]  /*0e70*/  SHF.L.W.U32.HI R9, R12, R8, R9 ;  /* 0x000000080c097219 */ /* 0x000fce0000010e09 */
.L_x_87:
[----:B------:R-:W-:Y:S05]  /*0e80*/  BSYNC.RECONVERGENT B4 ;  /* 0x0000000000047941 */ /* 0x000fea0003800200 */
.L_x_86:
[C-C-:B------:R-:W-:Y:S01]  /*0e90*/  SHF.L.W.U32.HI R15, R9.reuse, 0x2, R14.reuse ;  /* 0x00000002090f7819 */ /* 0x140fe20000010e0e */
[----:B------:R-:W-:Y:S01]  /*0ea0*/  IMAD.SHL.U32 R9, R9, 0x4, RZ ;  /* 0x0000000409097824 */ /* 0x000fe200078e00ff */
[----:B------:R-:W-:Y:S01]  /*0eb0*/  UMOV UR4, 0x54442d19 ;  /* 0x54442d1900047882 */ /* 0x000fe20000000000 */
[----:B------:R-:W-:Y:S01]  /*0ec0*/  UMOV UR5, 0x3bf921fb ;  /* 0x3bf921fb00057882 */ /* 0x000fe20000000000 */
[----:B------:R-:W-:Y:S02]  /*0ed0*/  SHF.R.S32.HI R12, RZ, 0x1f, R15 ;  /* 0x0000001fff0c7819 */ /* 0x000fe4000001140f */
[----:B------:R-:W-:Y:S02]  /*0ee0*/  SHF.R.U32.HI R14, RZ, 0x1e, R14 ;  /* 0x0000001eff0e7819 */ /* 0x000fe4000001160e */
[C---:B------:R-:W-:Y:S02]  /*0ef0*/  LOP3.LUT R8, R12.reuse, R9, RZ, 0x3c, !PT ;  /* 0x000000090c087212 */ /* 0x040fe400078e3cff */
[----:B------:R-:W-:-:S02]  /*0f00*/  LOP3.LUT R9, R12, R15, RZ, 0x3c, !PT ;  /* 0x0000000f0c097212 */ /* 0x000fc400078e3cff */
[----:B------:R-:W-:Y:S02]  /*0f10*/  ISETP.GE.AND P0, PT, R0, RZ, PT ;  /* 0x000000ff0000720c */ /* 0x000fe40003f06270 */
[C---:B------:R-:W-:Y:S02]  /*0f20*/  LOP3.LUT R23, R15.reuse, R0, RZ, 0x3c, !PT ;  /* 0x000000000f177212 */ /* 0x040fe400078e3cff */
[----:B------:R-:W1:Y:S01]  /*0f30*/  I2F.F64.S64 R8, R8 ;  /* 0x0000000800087312 */ /* 0x000e620000301c00 */
[----:B------:R-:W-:Y:S02]  /*0f40*/  LEA.HI R15, R15, R14, RZ, 0x1 ;  /* 0x0000000e0f0f7211 */ /* 0x000fe400078f08ff */
[----:B------:R-:W-:-:S03]  /*0f50*/  ISETP.GE.AND P1, PT, R23, RZ, PT ;  /* 0x000000ff1700720c */ /* 0x000fc60003f26270 */
[----:B------:R-:W-:-:S05]  /*0f60*/  IMAD.MOV R14, RZ, RZ, -R15 ;  /* 0x000000ffff0e7224 */ /* 0x000fca00078e0a0f */
[----:B------:R-:W-:Y:S01]  /*0f70*/  @!P0 MOV R15, R14 ;  /* 0x0000000e000f8202 */ /* 0x000fe20000000f00 */
[----:B-1----:R-:W-:-:S10]  /*0f80*/  DMUL R12, R8, UR4 ;  /* 0x00000004080c7c28 */ /* 0x002fd40008000000 */
[----:B------:R-:W1:Y:S02]  /*0f90*/  F2F.F32.F64 R12, R12 ;  /* 0x0000000c000c7310 */ /* 0x000e640000301000 */
[----:B-1----:R-:W-:Y:S01]  /*0fa0*/  FSEL R14, -R12, R12, !P1 ;  /* 0x0000000c0c0e7208 */ /* 0x002fe20004800100 */
[----:B------:R-:W-:Y:S06]  /*0fb0*/  BRA `(.L_x_83) ;  /* 0x0000000000087947 */ /* 0x000fec0003800000 */
.L_x_84:
[----:B------:R-:W-:Y:S01]  /*0fc0*/  FMUL R14, RZ, R0 ;  /* 0x00000000ff0e7220 */ /* 0x000fe20000400000 */
[----:B------:R-:W-:-:S07]  /*0fd0*/  IMAD.MOV.U32 R15, RZ, RZ, RZ ;  /* 0x000000ffff0f7224 */ /* 0x000fce00078e00ff */
.L_x_83:
[----:B------:R-:W-:Y:S05]  /*0fe0*/  BSYNC.RECONVERGENT B3 ;  /* 0x0000000000037941 */ /* 0x000fea0003800200 */
.L_x_82:
[----:B------:R-:W-:Y:S02]  /*0ff0*/  IMAD.MOV.U32 R9, RZ, RZ, 0x3bbb989d ;  /* 0x3bbb989dff097424 */ /* 0x000fe400078e00ff */
[----:B------:R-:W-:Y:S01]  /*1000*/  FMUL R0, R0, 0.0099999997764825820923 ;  /* 0x3c23d70a00007820 */ /* 0x000fe20000400000 */
[----:B------:R-:W-:Y:S01]  /*1010*/  IMAD.MOV.U32 R13, RZ, RZ, 0x437c0000 ;  /* 0x437c0000ff0d7424 */ /* 0x000fe200078e00ff */
[C---:B------:R-:W-:Y:S01]  /*1020*/  LOP3.LUT R12, R15.reuse, 0x1, RZ, 0xc0, !PT ;  /* 0x000000010f0c7812 */ /* 0x040fe200078ec0ff */
[----:B------:R-:W-:Y:S02]  /*1030*/  VIADD R15, R15, 0x1 ;  /* 0x000000010f0f7836 */ /* 0x000fe40000000000 */
[----:B------:R-:W-:Y:S01]  /*1040*/  FFMA.SAT R8, R0, R9, 0.5 ;  /* 0x3f00000000087423 */ /* 0x000fe20000002009 */
[----:B------:R-:W-:Y:S01]  /*1050*/  FMUL R9, R14, R14 ;  /* 0x0000000e0e097220 */ /* 0x000fe20000400000 */
[----:B------:R-:W-:Y:S01]  /*1060*/  ISETP.NE.U32.AND P0, PT, R12, 0x1, PT ;  /* 0x000000010c00780c */ /* 0x000fe20003f05070 */
[----:B------:R-:W1:Y:S01]  /*1070*/  LDCU UR4, c[0x0][0x39c] ;  /* 0x00007380ff0477ac */ /* 0x000e620008000800 */
[----:B------:R-:W-:Y:S01]  /*1080*/  FFMA.RM R8, R8, R13, 12582913 ;  /* 0x4b40000108087423 */ /* 0x000fe2000000400d */
[----:B------:R-:W-:Y:S01]  /*1090*/  FFMA R22, R9, R22, -0.0013887860113754868507 ;  /* 0xbab607ed09167423 */ /* 0x000fe20000000016 */
[----:B------:R-:W-:Y:S01]  /*10a0*/  FSEL R12, R21, 0.0083327032625675201416, P0 ;  /* 0x3c0885e4150c7808 */ /* 0x000fe20000000000 */
[----:B------:R-:W-:-:S02]  /*10b0*/  VIADD R7, R7, 0x1 ;  /* 0x0000000107077836 */ /* 0x000fc40000000000 */
[----:B------:R-:W-:Y:S01]  /*10c0*/  FADD R13, R8, -12583039 ;  /* 0xcb40007f080d7421 */ /* 0x000fe20000000000 */
[----:B------:R-:W-:Y:S02]  /*10d0*/  LOP3.LUT P1, RZ, R15, 0x2, RZ, 0xc0, !PT ;  /* 0x000000020fff7812 */ /* 0x000fe4000782c0ff */
[----:B------:R-:W-:Y:S01]  /*10e0*/  FSEL R22, R22, -0.00019574658654164522886, P0 ;  /* 0xb94d415316167808 */ /* 0x000fe20000000000 */
[----:B------:R-:W-:Y:S01]  /*10f0*/  FFMA R13, R0, 1.4426950216293334961, -R13 ;  /* 0x3fb8aa3b000d7823 */ /* 0x000fe2000000080d */
[----:B------:R-:W-:-:S03]  /*1100*/  SHF.L.U32 R8, R8, 0x17, RZ ;  /* 0x0000001708087819 */ /* 0x000fc600000006ff */
[----:B------:R-:W-:Y:S01]  /*1110*/  FFMA R13, R0, 1.925963033500011079e-08, R13 ;  /* 0x32a57060000d7823 */ /* 0x000fe2000000000d */
[----:B------:R-:W-:Y:S01]  /*1120*/  FSEL R0, R14, 1, !P0 ;  /* 0x3f8000000e007808 */ /* 0x000fe20004000000 */
[----:B------:R-:W-:Y:S01]  /*1130*/  FFMA R12, R9, R22, R12 ;  /* 0x00000016090c7223 */ /* 0x000fe2000000000c */
[----:B------:R-:W-:Y:S02]  /*1140*/  FSEL R14, -R11, -0.16666662693023681641, P0 ;  /* 0xbe2aaaa80b0e7808 */ /* 0x000fe40000000100 */
[----:B-1----:R-:W-:Y:S01]  /*1150*/  ISETP.NE.AND P0, PT, R7, UR4, PT ;  /* 0x0000000407007c0c */ /* 0x002fe2000bf05270 */
[----:B------:R-:W1:Y:S02]  /*1160*/  MUFU.EX2 R13, R13 ;  /* 0x0000000d000d7308 */ /* 0x000e640000000800 */
[C---:B------:R-:W-:Y:S01]  /*1170*/  FFMA R12, R9.reuse, R12, R14 ;  /* 0x0000000c090c7223 */ /* 0x040fe2000000000e */
[----:B------:R-:W-:-:S04]  /*1180*/  FFMA R9, R9, R0, RZ ;  /* 0x0000000009097223 */ /* 0x000fc800000000ff */
[----:B------:R-:W-:-:S04]  /*1190*/  FFMA R9, R9, R12, R0 ;  /* 0x0000000c09097223 */ /* 0x000fc80000000000 */
[----:B------:R-:W-:-:S04]  /*11a0*/  @P1 FADD R9, RZ, -R9 ;  /* 0x80000009ff091221 */ /* 0x000fc80000000000 */
[----:B-1----:R-:W-:-:S05]  /*11b0*/  FFMA R9, R8, R13, R9 ;  /* 0x0000000d08097223 */ /* 0x002fca0000000009 */
[----:B------:R1:W-:Y:S01]  /*11c0*/  STG.E desc[UR6][R2.64], R9 ;  /* 0x0000000902007986 */ /* 0x0003e2000c101906 */
[----:B------:R-:W-:Y:S05]  /*11d0*/  @P0 BRA `(.L_x_88) ;  /* 0xfffffff0000c0947 */ /* 0x000fea000383ffff */
.L_x_75:
[----:B------:R-:W-:Y:S05]  /*11e0*/  BSYNC.RECONVERGENT B2 ;  /* 0x0000000000027941 */ /* 0x000fea0003800200 */
.L_x_74:
[----:B------:R-:W2:Y:S01]  /*11f0*/  LDCU UR4, c[0x0][0x388] ;  /* 0x00007100ff0477ac */ /* 0x000ea20008000800 */
[----:B------:R-:W-:-:S05]  /*1200*/  IMAD.IADD R4, R5, 0x1, R4 ;  /* 0x0000000105047824 */ /* 0x000fca00078e0204 */
[----:B--2---:R-:W-:-:S13]  /*1210*/  ISETP.GE.AND P0, PT, R4, UR4, PT ;  /* 0x0000000404007c0c */ /* 0x004fda000bf06270 */
[----:B------:R-:W-:Y:S05]  /*1220*/  @!P0 BRA `(.L_x_89) ;  /* 0xffffffec00dc8947 */ /* 0x000fea000383ffff */
.L_x_73:
[----:B------:R-:W-:Y:S05]  /*1230*/  BSYNC.RECONVERGENT B1 ;  /* 0x0000000000017941 */ /* 0x000fea0003800200 */
.L_x_72:
[----:B------:R-:W-:Y:S05]  /*1240*/  BRA `(.L_x_70) ;  /* 0x0000002800947947 */ /* 0x000fea0003800000 */
.L_x_92:
[----:B------:R-:W-:Y:S01]  /*1250*/  ISETP.GE.AND P0, PT, R4, RZ, PT ;  /* 0x000000ff0400720c */ /* 0x000fe20003f06270 */
[----:B------:R-:W-:-:S12]  /*1260*/  BSSY.RECONVERGENT B1, `(.L_x_90) ;  /* 0x0000006000017945 */ /* 0x000fd80003800200 */
[----:B0-----:R-:W-:Y:S05]  /*1270*/  @!P0 BRA `(.L_x_91) ;  /* 0x0000000000108947 */ /* 0x001fea0003800000 */
[----:B------:R-:W-:-:S05]  /*1280*/  IMAD.WIDE.U32 R2, R4, 0x4, R8 ;  /* 0x0000000404027825 */ /* 0x000fca00078e0008 */
[----:B------:R-:W2:Y:S02]  /*1290*/  LDG.E R0, desc[UR6][R2.64] ;  /* 0x0000000602007981 */ /* 0x000ea4000c1e1900 */
[----:B--2---:R-:W-:-:S05]  /*12a0*/  FMUL R7, R0, 2.5 ;  /* 0x4020000000077820 */ /* 0x004fca0000400000 */
[----:B------:R0:W-:Y:S02]  /*12b0*/  STG.E desc[UR6][R2.64], R7 ;  /* 0x0000000702007986 */ /* 0x0001e4000c101906 */
.L_x_91:
[----:B------:R-:W-:Y:S05]  /*12c0*/  BSYNC.RECONVERGENT B1 ;  /* 0x0000000000017941 */ /* 0x000fea0003800200 */
.L_x_90:
[----:B------:R-:W-:-:S05]  /*12d0*/  IMAD.IADD R4, R5, 0x1, R4 ;  /* 0x0000000105047824 */ /* 0x000fca00078e0204 */
[----:B------:R-:W-:-:S13]  /*12e0*/  ISETP.GE.AND P0, PT, R4, UR9, PT ;  /* 0x0000000904007c0c */ /* 0x000fda000bf06270 */
[----:B------:R-:W-:Y:S05]  /*12f0*/  @!P0 BRA `(.L_x_92) ;  /* 0xfffffffc00d48947 */ /* 0x000fea000383ffff */
[----:B------:R-:W-:Y:S05]  /*1300*/  BRA `(.L_x_70) ;  /* 0x0000002800647947 */ /* 0x000fea0003800000 */
.L_x_228:
[----:B------:R-:W0:Y:S01]  /*1310*/  LDC R7, c[0x0][0x39c] ;  /* 0x0000e700ff077b82 */ /* 0x000e220000000800 */
[----:B------:R-:W-:Y:S01]  /*1320*/  BSSY.RECONVERGENT B1, `(.L_x_93) ;  /* 0x0000096000017945 */ /* 0x000fe20003800200 */
[----:B0-----:R-:W-:-:S13]  /*1330*/  ISETP.GE.AND P0, PT, R7, 0x1, PT ;  /* 0x000000010700780c */ /* 0x001fda0003f06270 */
[----:B------:R-:W-:Y:S05]  /*1340*/  @!P0 BRA `(.L_x_94) ;  /* 0x00000008004c8947 */ /* 0x000fea0003800000 */
[C---:B------:R-:W-:Y:S02]  /*1350*/  LOP3.LUT R8, R7.reuse, 0x7ffffffc, RZ, 0xc0, !PT ;  /* 0x7ffffffc07087812 */ /* 0x040fe400078ec0ff */
[----:B------:R-:W-:-:S03]  /*1360*/  LOP3.LUT R7, R7, 0x3, RZ, 0xc0, !PT ;  /* 0x0000000307077812 */ /* 0x000fc600078ec0ff */
[----:B------:R-:W-:-:S07]  /*1370*/  IMAD.MOV R8, RZ, RZ, -R8 ;  /* 0x000000ffff087224 */ /* 0x000fce00078e0a08 */
.L_x_120:
[----:B------:R-:W-:Y:S01]  /*1380*/  ISETP.GE.AND P0, PT, R4, RZ, PT ;  /* 0x000000ff0400720c */ /* 0x000fe20003f06270 */
[----:B------:R-:W-:-:S12]  /*1390*/  BSSY.RECONVERGENT B2, `(.L_x_95) ;  /* 0x000008a000027945 */ /* 0x000fd80003800200 */
[----:B0-----:R-:W-:Y:S05]  /*13a0*/  @!P0 BRA `(.L_x_96) ;  /* 0x0000000800208947 */ /* 0x001fea0003800000 */
[----:B------:R-:W0:Y:S01]  /*13b0*/  LDC.64 R2, c[0x0][0x380] ;  /* 0x0000e000ff027b82 */ /* 0x000e220000000a00 */
[----:B------:R-:W1:Y:S01]  /*13c0*/  LDCU UR4, c[0x0][0x39c] ;  /* 0x00007380ff0477ac */ /* 0x000e620008000800 */
[----:B0-----:R-:W-:-:S05]  /*13d0*/  IMAD.WIDE.U32 R2, R4, 0x4, R2 ;  /* 0x0000000404027825 */ /* 0x001fca00078e0002 */
[----:B------:R0:W5:Y:S01]  /*13e0*/  LDG.E R11, desc[UR6][R2.64] ;  /* 0x00000006020b7981 */ /* 0x000162000c1e1900 */
[----:B-1----:R-:W-:-:S09]  /*13f0*/  UISETP.GE.U32.AND UP0, UPT, UR4, 0x4, UPT ;  /* 0x000000040400788c */ /* 0x002fd2000bf06070 */
[----:B0-----:R-:W-:Y:S05]  /*1400*/  BRA.U !UP0, `(.L_x_97) ;  /* 0x0000000508207547 */ /* 0x001fea000b800000 */
[----:B------:R-:W-:-:S07]  /*1410*/  MOV R9, R8 ;  /* 0x0000000800097202 */ /* 0x000fce0000000f00 */
.L_x_110:
[----:B------:R-:W-:Y:S01]  /*1420*/  IMAD.MOV.U32 R0, RZ, RZ, 0x40200000 ;  /* 0x40200000ff007424 */ /* 0x000fe200078e00ff */
[----:B------:R-:W-:Y:S01]  /*1430*/  BSSY.RECONVERGENT B3, `(.L_x_98) ;  /* 0x0000011000037945 */ /* 0x000fe20003800200 */
[----:B------:R-:W-:Y:S02]  /*1440*/  VIADD R9, R9, 0x4 ;  /* 0x0000000409097836 */ /* 0x000fe40000000000 */
[----:B-----5:R-:W-:-:S03]  /*1450*/  FFMA R11, R11, R0, 1 ;  /* 0x3f8000000b0b7423 */ /* 0x020fc60000000000 */
[----:B------:R-:W-:Y:S01]  /*1460*/  ISETP.NE.AND P0, PT, R9, RZ, PT ;  /* 0x000000ff0900720c */ /* 0x000fe20003f05270 */
[----:B------:R-:W-:-:S04]  /*1470*/  FMUL R11, R11, R11 ;  /* 0x0000000b0b0b7220 */ /* 0x000fc80000400000 */
[----:B------:R-:W-:Y:S01]  /*1480*/  VIADD R0, R11, 0xf3000000 ;  /* 0xf30000000b007836 */ /* 0x000fe20000000000 */
[----:B------:R0:W1:Y:S04]  /*1490*/  MUFU.RSQ R10, R11 ;  /* 0x0000000b000a7308 */ /* 0x0000680000001400 */
[----:B------:R-:W-:-:S13]  /*14a0*/  ISETP.GT.U32.AND P1, PT, R0, 0x727fffff, PT ;  /* 0x727fffff0000780c */ /* 0x000fda0003f24070 */
[----:B01----:R-:W-:Y:S05]  /*14b0*/  @!P1 BRA `(.L_x_99) ;  /* 0x0000000000109947 */ /* 0x003fea0003800000 */
[----:B------:R-:W-:Y:S01]  /*14c0*/  IMAD.MOV.U32 R0, RZ, RZ, R11 ;  /* 0x000000ffff007224 */ /* 0x000fe200078e000b */
[----:B------:R-:W-:-:S07]  /*14d0*/  MOV R15, 0x14f0 ;  /* 0x000014f0000f7802 */ /* 0x000fce0000000f00 */
[----:B------:R-:W-:Y:S05]  /*14e0*/  CALL.REL.NOINC `($__internal_1_$__cuda_sm20_sqrt_rn_f32_slowpath) ;  /* 0x0000002800087944 */ /* 0x000fea0003c00000 */
[----:B------:R-:W-:Y:S05]  /*14f0*/  BRA `(.L_x_100) ;  /* 0x0000000000107947 */ /* 0x000fea0003800000 */
.L_x_99:
[----:B------:R-:W-:Y:S01]  /*1500*/  FMUL.FTZ R0, R11, R10 ;  /* 0x0000000a0b007220 */ /* 0x000fe20000410000 */
[----:B------:R-:W-:-:S03]  /*1510*/  FMUL.FTZ R10, R10, 0.5 ;  /* 0x3f0000000a0a7820 */ /* 0x000fc60000410000 */
[----:B------:R-:W-:-:S04]  /*1520*/  FFMA R11, -R0, R0, R11 ;  /* 0x00000000000b7223 */ /* 0x000fc8000000010b */
[----:B------:R-:W-:-:S07]  /*1530*/  FFMA R0, R11, R10, R0 ;  /* 0x0000000a0b007223 */ /* 0x000fce0000000000 */
.L_x_100:
[----:B------:R-:W-:Y:S05]  /*1540*/  BSYNC.RECONVERGENT B3 ;  /* 0x0000000000037941 */ /* 0x000fea0003800200 */
.L_x_98:
        /* <DEDUP_REMOVED lines=12> */
.L_x_102:
[----:B------:R-:W-:Y:S01]  /*1610*/  FMUL.FTZ R0, R11, R10 ;  /* 0x0000000a0b007220 */ /* 0x000fe20000410000 */
[----:B------:R-:W-:-:S03]  /*1620*/  FMUL.FTZ R10, R10, 0.5 ;  /* 0x3f0000000a0a7820 */ /* 0x000fc60000410000 */
[----:B------:R-:W-:-:S04]  /*1630*/  FFMA R11, -R0, R0, R11 ;  /* 0x00000000000b7223 */ /* 0x000fc8000000010b */
[----:B------:R-:W-:-:S07]  /*1640*/  FFMA R0, R11, R10, R0 ;  /* 0x0000000a0b007223 */ /* 0x000fce0000000000 */
.L_x_103:
[----:B------:R-:W-:Y:S05]  /*1650*/  BSYNC.RECONVERGENT B3 ;  /* 0x0000000000037941 */ /* 0x000fea0003800200 */
.L_x_101:
        /* <DEDUP_REMOVED lines=10> */
[----:B------:R-:W-:Y:S05]  /*1700*/  CALL.REL.NOINC `($__internal_1_$__cuda_sm20_sqrt_rn_f32_slowpath) ;  /* 0x0000002400807944 */ /* 0x000fea0003c00000 */
[----:B------:R-:W-:Y:S05]  /*1710*/  BRA `(.L_x_106) ;  /* 0x0000000000107947 */ /* 0x000fea0003800000 */
.L_x_105:
[----:B------:R-:W-:Y:S01]  /*1720*/  FMUL.FTZ R0, R11, R10 ;  /* 0x0000000a0b007220 */ /* 0x000fe20000410000 */
[----:B------:R-:W-:-:S03]  /*1730*/  FMUL.FTZ R10, R10, 0.5 ;  /* 0x3f0000000a0a7820 */ /* 0x000fc60000410000 */
[----:B------:R-:W-:-:S04]  /*1740*/  FFMA R11, -R0, R0, R11 ;  /* 0x00000000000b7223 */ /* 0x000fc8000000010b */
[----:B------:R-:W-:-:S07]  /*1750*/  FFMA R0, R11, R10, R0 ;  /* 0x0000000a0b007223 */ /* 0x000fce0000000000 */
.L_x_106:
[----:B------:R-:W-:Y:S05]  /*1760*/  BSYNC.RECONVERGENT B3 ;  /* 0x0000000000037941 */ /* 0x000fea0003800200 */
.L_x_104:
        /* <DEDUP_REMOVED lines=9> */
[----:B------:R-:W-:Y:S05]  /*1800*/  CALL.REL.NOINC `($__internal_1_$__cuda_sm20_sqrt_rn_f32_slowpath) ;  /* 0x0000002400407944 */ /* 0x000fea0003c00000 */
[----:B------:R-:W-:Y:S01]  /*1810*/  IMAD.MOV.U32 R11, RZ, RZ, R0 ;  /* 0x000000ffff0b7224 */ /* 0x000fe200078e0000 */
[----:B------:R-:W-:Y:S06]  /*1820*/  BRA `(.L_x_109) ;  /* 0x0000000000107947 */ /* 0x000fec0003800000 */
.L_x_108:
[----:B------:R-:W-:Y:S01]  /*1830*/  FMUL.FTZ R11, R0, R13 ;  /* 0x0000000d000b7220 */ /* 0x000fe20000410000 */
[----:B------:R-:W-:-:S03]  /*1840*/  FMUL.FTZ R10, R13, 0.5 ;  /* 0x3f0000000d0a7820 */ /* 0x000fc60000410000 */
[----:B------:R-:W-:-:S04]  /*1850*/  FFMA R0, -R11, R11, R0 ;  /* 0x0000000b0b007223 */ /* 0x000fc80000000100 */
[----:B------:R-:W-:-:S07]  /*1860*/  FFMA R11, R0, R10, R11 ;  /* 0x0000000a000b7223 */ /* 0x000fce000000000b */
.L_x_109:
[----:B------:R-:W-:Y:S05]  /*1870*/  BSYNC.RECONVERGENT B3 ;  /* 0x0000000000037941 */ /* 0x000fea0003800200 */
.L_x_107:
[----:B------:R-:W-:Y:S05]  /*1880*/  @P0 BRA `(.L_x_110) ;  /* 0xfffffff800e40947 */ /* 0x000fea000383ffff */
.L_x_97:
        /* <DEDUP_REMOVED lines=12> */
[----:B------:R-:W-:Y:S05]  /*1950*/  CALL.REL.NOINC `($__internal_1_$__cuda_sm20_sqrt_rn_f32_slowpath) ;  /* 0x0000002000ec7944 */ /* 0x000fea0003c00000 */
[----:B------:R-:W-:Y:S01]  /*1960*/  IMAD.MOV.U32 R11, RZ, RZ, R0 ;  /* 0x000000ffff0b7224 */ /* 0x000fe200078e0000 */
[----:B------:R-:W-:Y:S06]  /*1970*/  BRA `(.L_x_114) ;  /* 0x0000000000107947 */ /* 0x000fec0003800000 */
.L_x_113:
[----:B------:R-:W-:Y:S01]  /*1980*/  FMUL.FTZ R11, R0, R9 ;  /* 0x00000009000b7220 */ /* 0x000fe20000410000 */
[----:B------:R-:W-:-:S03]  /*1990*/  FMUL.FTZ R9, R9, 0.5 ;  /* 0x3f00000009097820 */ /* 0x000fc60000410000 */
[----:B------:R-:W-:-:S04]  /*19a0*/  FFMA R0, -R11, R11, R0 ;  /* 0x0000000b0b007223 */ /* 0x000fc80000000100 */
[----:B------:R-:W-:-:S07]  /*19b0*/  FFMA R11, R0, R9, R11 ;  /* 0x00000009000b7223 */ /* 0x000fce000000000b */
.L_x_114:
[----:B------:R-:W-:Y:S05]  /*19c0*/  BSYNC.RECONVERGENT B3 ;  /* 0x0000000000037941 */ /* 0x000fea0003800200 */
.L_x_112:
        /* <DEDUP_REMOVED lines=12> */
[----:B------:R-:W-:Y:S01]  /*1a90*/  MOV R11, R0 ;  /* 0x00000000000b7202 */ /* 0x000fe20000000f00 */
[----:B------:R-:W-:Y:S06]  /*1aa0*/  BRA `(.L_x_117) ;  /* 0x0000000000107947 */ /* 0x000fec0003800000 */
.L_x_116:
[----:B------:R-:W-:Y:S01]  /*1ab0*/  FMUL.FTZ R11, R0, R9 ;  /* 0x00000009000b7220 */ /* 0x000fe20000410000 */
[----:B------:R-:W-:-:S03]  /*1ac0*/  FMUL.FTZ R9, R9, 0.5 ;  /* 0x3f00000009097820 */ /* 0x000fc60000410000 */
[----:B------:R-:W-:-:S04]  /*1ad0*/  FFMA R0, -R11, R11, R0 ;  /* 0x0000000b0b007223 */ /* 0x000fc80000000100 */
[----:B------:R-:W-:-:S07]  /*1ae0*/  FFMA R11, R0, R9, R11 ;  /* 0x00000009000b7223 */ /* 0x000fce000000000b */
.L_x_117:
[----:B------:R-:W-:Y:S05]  /*1af0*/  BSYNC.RECONVERGENT B3 ;  /* 0x0000000000037941 */ /* 0x000fea0003800200 */
.L_x_115:
        /* <DEDUP_REMOVED lines=13> */
.L_x_118:
[----:B------:R-:W-:Y:S01]  /*1bd0*/  FMUL.FTZ R11, R0, R9 ;  /* 0x00000009000b7220 */ /* 0x000fe20000410000 */
[----:B------:R-:W-:-:S03]  /*1be0*/  FMUL.FTZ R9, R9, 0.5 ;  /* 0x3f00000009097820 */ /* 0x000fc60000410000 */
[----:B------:R-:W-:-:S04]  /*1bf0*/  FFMA R0, -R11, R11, R0 ;  /* 0x0000000b0b007223 */ /* 0x000fc80000000100 */
[----:B------:R-:W-:-:S07]  /*1c00*/  FFMA R11, R0, R9, R11 ;  /* 0x00000009000b7223 */ /* 0x000fce000000000b */
.L_x_119:
[----:B------:R-:W-:Y:S05]  /*1c10*/  BSYNC.RECONVERGENT B3 ;  /* 0x0000000000037941 */ /* 0x000fea0003800200 */
.L_x_111:
[----:B-----5:R0:W-:Y:S02]  /*1c20*/  STG.E desc[UR6][R2.64], R11 ;  /* 0x0000000b02007986 */ /* 0x0201e4000c101906 */
.L_x_96:
[----:B------:R-:W-:Y:S05]  /*1c30*/  BSYNC.RECONVERGENT B2 ;  /* 0x0000000000027941 */ /* 0x000fea0003800200 */
.L_x_95:
[----:B------:R-:W1:Y:S01]  /*1c40*/  LDCU UR4, c[0x0][0x388] ;  /* 0x00007100ff0477ac */ /* 0x000e620008000800 */
[----:B------:R-:W-:-:S04]  /*1c50*/  IADD3 R4, PT, PT, R5, R4, RZ ;  /* 0x0000000405047210 */ /* 0x000fc80007ffe0ff */
[----:B-1----:R-:W-:-:S13]  /*1c60*/  ISETP.GE.AND P0, PT, R4, UR4, PT ;  /* 0x0000000404007c0c */ /* 0x002fda000bf06270 */
[----:B------:R-:W-:Y:S05]  /*1c70*/  @!P0 BRA `(.L_x_120) ;  /* 0xfffffff400c08947 */ /* 0x000fea000383ffff */
.L_x_94:
[----:B------:R-:W-:Y:S05]  /*1c80*/  BSYNC.RECONVERGENT B1 ;  /* 0x0000000000017941 */ /* 0x000fea0003800200 */
.L_x_93:
[----:B------:R-:W-:Y:S05]  /*1c90*/  BRA `(.L_x_70) ;  /* 0x0000002000007947 */ /* 0x000fea0003800000 */
.L_x_71:
[----:B------:R-:W-:-:S05]  /*1ca0*/  IMAD.MOV.U32 R3, RZ, RZ, -0x3 ;  /* 0xfffffffdff037424 */ /* 0x000fca00078e00ff */
[----:B------:R-:W-:-:S05]  /*1cb0*/  VIADDMNMX.U32 R0, R0, R3, 0x3, PT ;  /* 0x0000000300007446 */ /* 0x000fca0003800003 */
[----:B------:R-:W-:-:S04]  /*1cc0*/  IMAD.SHL.U32 R0, R0, 0x4, RZ ;  /* 0x0000000400007824 */ /* 0x000fc800078e00ff */
[----:B------:R-:W0:Y:S02]  /*1cd0*/  LDC R2, c[0x2][R0+0x10] ;  /* 0x0080040000027b82 */ /* 0x000e240000000800 */
[----:B0-----:R-:W-:-:S04]  /*1ce0*/  SHF.R.S32.HI R3, RZ, 0x1f, R2 ;  /* 0x0000001fff037819 */ /* 0x001fc80000011402 */
.L_x_231:
[----:B------:R-:W-:Y:S05]  /*1cf0*/  BRX R2 -0x1d00                                                                 (*"BRANCH_TARGETS .L_x_232,.L_x_233,.L_x_234,.L_x_70"*) ;  /* 0xffffffe002c07949 */ /* 0x000fea000383ffff */
.L_x_234:
[----:B------:R-:W0:Y:S02]  /*1d00*/  LDC R7, c[0x0][0x39c] ;  /* 0x0000e700ff077b82 */ /* 0x000e240000000800 */
[----:B0-----:R-:W-:-:S04]  /*1d10*/  LEA.HI R7, R7, R7, RZ, 0x1 ;  /* 0x0000000707077211 */ /* 0x001fc800078f08ff */
[----:B------:R-:W-:-:S07]  /*1d20*/  SHF.R.S32.HI R7, RZ, 0x1, R7 ;  /* 0x00000001ff077819 */ /* 0x000fce0000011407 */
.L_x_138:
[----:B------:R-:W-:Y:S01]  /*1d30*/  ISETP.GE.AND P0, PT, R4, RZ, PT ;  /* 0x000000ff0400720c */ /* 0x000fe20003f06270 */
[----:B------:R-:W-:-:S12]  /*1d40*/  BSSY.RECONVERGENT B1, `(.L_x_121) ;  /* 0x000010e000017945 */ /* 0x000fd80003800200 */
[----:B012---:R-:W-:Y:S05]  /*1d50*/  @!P0 BRA `(.L_x_122) ;  /* 0x0000001000308947 */ /* 0x007fea0003800000 */
        /* <DEDUP_REMOVED lines=9> */
[----:B------:R-:W-:-:S07]  /*1df0*/  IMAD.MOV.U32 R20, RZ, RZ, RZ ;  /* 0x000000ffff147224 */ /* 0x000fce00078e00ff */
.L_x_130:
[----:B-1---5:R-:W-:Y:S01]  /*1e00*/  FMUL R0, R0, 2.5 ;  /* 0x4020000000007820 */ /* 0x022fe20000400000 */
[----:B------:R-:W-:Y:S03]  /*1e10*/  BSSY.RECONVERGENT B2, `(.L_x_124) ;  /* 0x0000065000027945 */ /* 0x000fe60003800200 */
[C---:B------:R-:W-:Y:S01]  /*1e20*/  FMUL R10, R0.reuse, 0.63661974668502807617 ;  /* 0x3f22f983000a7820 */ /* 0x040fe20000400000 */
[----:B------:R-:W-:-:S03]  /*1e30*/  FSETP.GE.AND P0, PT, |R0|, 105615, PT ;  /* 0x47ce47800000780b */ /* 0x000fc60003f06200 */
        /* <DEDUP_REMOVED lines=9> */
[----:B------:R-:W-:Y:S01]  /*1ed0*/  SHF.L.U32 R12, R0, 0x8, RZ ;  /* 0x00000008000c7819 */ /* 0x000fe200000006ff */
[----:B------:R-:W-:Y:S01]  /*1ee0*/  IMAD.MOV.U32 R21, RZ, RZ, RZ ;  /* 0x000000ffff157224 */ /* 0x000fe200078e00ff */
[----:B------:R-:W-:Y:S01]  /*1ef0*/  UMOV UR4, URZ ;  /* 0x000000ff00047c82 */ /* 0x000fe20008000000 */
[----:B------:R-:W-:Y:S01]  /*1f00*/  IMAD.MOV.U32 R23, RZ, RZ, RZ ;  /* 0x000000ffff177224 */ /* 0x000fe200078e00ff */
[----:B------:R-:W-:-:S07]  /*1f10*/  LOP3.LUT R25, R12, 0x80000000, RZ, 0xfc, !PT ;  /* 0x800000000c197812 */ /* 0x000fce00078efcff */
.L_x_127:
[----:B-1----:R-:W-:-:S06]  /*1f20*/  IMAD.WIDE.U32 R12, R23, 0x4, R10 ;  /* 0x00000004170c7825 */ /* 0x002fcc00078e000a */
[----:B------:R-:W2:Y:S01]  /*1f30*/  LDG.E.CONSTANT R12, desc[UR6][R12.64] ;  /* 0x000000060c0c7981 */ /* 0x000ea2000c1e9900 */
[C---:B------:R-:W-:Y:S01]  /*1f40*/  IMAD.SHL.U32 R22, R23.reuse, 0x4, RZ ;  /* 0x0000000417167824 */ /* 0x040fe200078e00ff */
[----:B------:R-:W-:-:S04]  /*1f50*/  IADD3 R23, PT, PT, R23, 0x1, RZ ;  /* 0x0000000117177810 */ /* 0x000fc80007ffe0ff */
        /* <DEDUP_REMOVED lines=37> */
[----:B------:R-:W-:Y:S01]  /*21b0*/  @P1 IMAD.MOV.U32 R11, RZ, RZ, R17 ;  /* 0x000000ffff0b1224 */ /* 0x000fe200078e0011 */
[----:B------:R-:W-:Y:S01]  /*21c0*/  @P0 MOV R11, R18 ;  /* 0x00000012000b0202 */ /* 0x000fe20000000f00 */
[----:B------:R-:W-:-:S02]  /*21d0*/  @P1 IMAD.MOV.U32 R14, RZ, RZ, R18 ;  /* 0x000000ffff0e1224 */ /* 0x000fc400078e0012 */
[--C-:B------:R-:W-:Y:S02]  /*21e0*/  @P0 IMAD.MOV.U32 R14, RZ, RZ, R19.reuse ;  /* 0x000000ffff0e0224 */ /* 0x100fe400078e0013 */
[----:B------:R-:W-:Y:S01]  /*21f0*/  @P3 IMAD.MOV.U32 R11, RZ, RZ, R19 ;  /* 0x000000ffff0b3224 */ /* 0x000fe200078e0013 */
[----:B------:R-:W-:Y:S01]  /*2200*/  @P5 MOV R11, R9 ;  /* 0x00000009000b5202 */ /* 0x000fe20000000f00 */
[----:B------:R-:W-:Y:S02]  /*2210*/  @P3 IMAD.MOV.U32 R14, RZ, RZ, R9 ;  /* 0x000000ffff0e3224 */ /* 0x000fe400078e0009 */
[--C-:B------:R-:W-:Y:S02]  /*2220*/  @P5 IMAD.MOV.U32 R14, RZ, RZ, R21.reuse ;  /* 0x000000ffff0e5224 */ /* 0x100fe400078e0015 */
[----:B------:R-:W-:Y:S01]  /*2230*/  @P4 IMAD.MOV.U32 R11, RZ, RZ, R21 ;  /* 0x000000ffff0b4224 */ /* 0x000fe200078e0015 */
[----:B------:R-:W-:Y:S06]  /*2240*/  @!P6 BRA `(.L_x_129) ;  /* 0x00000000002ce947 */ /* 0x000fec0003800000 */
[----:B------:R-:W-:Y:S01]  /*2250*/  @P2 IMAD.MOV.U32 R12, RZ, RZ, R8 ;  /* 0x000000ffff0c2224 */ /* 0x000fe200078e0008 */
[----:B------:R-:W-:Y:S01]  /*2260*/  @P1 MOV R12, R16 ;  /* 0x00000010000c1202 */ /* 0x000fe20000000f00 */
[----:B------:R-:W-:Y:S01]  /*2270*/  @P0 IMAD.MOV.U32 R12, RZ, RZ, R17 ;  /* 0x000000ffff0c0224 */ /* 0x000fe200078e0011 */
[----:B------:R-:W-:Y:S01]  /*2280*/  ISETP.EQ.AND P0, PT, R13, 0x8, PT ;  /* 0x000000080d00780c */ /* 0x000fe20003f02270 */
[----:B------:R-:W-:Y:S01]  /*2290*/  @P3 IMAD.MOV.U32 R12, RZ, RZ, R18 ;  /* 0x000000ffff0c3224 */ /* 0x000fe200078e0012 */
[----:B------:R-:W-:Y:S01]  /*22a0*/  LOP3.LUT R10, R10, 0x1f, RZ, 0xc0, !PT ;  /* 0x0000001f0a0a7812 */ /* 0x000fe200078ec0ff */
[----:B------:R-:W-:Y:S01]  /*22b0*/  @P5 IMAD.MOV.U32 R12, RZ, RZ, R19 ;  /* 0x000000ffff0c5224 */ /* 0x000fe200078e0013 */
[----:B------:R-:W-:Y:S02]  /*22c0*/  @P4 MOV R12, R9 ;  /* 0x00000009000c4202 */ /* 0x000fe40000000f00 */
[----:B------:R-:W-:-:S07]  /*22d0*/  SHF.L.W.U32.HI R14, R11, R10, R14 ;  /* 0x0000000a0b0e7219 */ /* 0x000fce0000010e0e */
[----:B------:R-:W-:-:S05]  /*22e0*/  @P0 IMAD.MOV.U32 R12, RZ, RZ, R21 ;  /* 0x000000ffff0c0224 */ /* 0x000fca00078e0015 */
[----:B------:R-:W-:-:S07]  /*22f0*/  SHF.L.W.U32.HI R11, R12, R10, R11 ;  /* 0x0000000a0c0b7219 */ /* 0x000fce0000010e0b */
.L_x_129:
[----:B------:R-:W-:Y:S05]  /*2300*/  BSYNC.RECONVERGENT B3 ;  /* 0x0000000000037941 */ /* 0x000fea0003800200 */
.L_x_128:
        /* <DEDUP_REMOVED lines=19> */
.L_x_126:
[----:B------:R-:W-:Y:S01]  /*2440*/  FMUL R11, RZ, R0 ;  /* 0x00000000ff0b7220 */ /* 0x000fe20000400000 */
[----:B------:R-:W-:-:S07]  /*2450*/  IMAD.MOV.U32 R14, RZ, RZ, RZ ;  /* 0x000000ffff0e7224 */ /* 0x000fce00078e00ff */
.L_x_125:
[----:B------:R-:W-:Y:S05]  /*2460*/  BSYNC.RECONVERGENT B2 ;  /* 0x0000000000027941 */ /* 0x000fea0003800200 */
.L_x_124:
[----:B------:R-:W-:Y:S02]  /*2470*/  IMAD.MOV.U32 R0, RZ, RZ, 0x37cbac00 ;  /* 0x37cbac00ff007424 */ /* 0x000fe400078e00ff */
[----:B------:R-:W-:Y:S01]  /*2480*/  FMUL R13, R11, R11 ;  /* 0x0000000b0b0d7220 */ /* 0x000fe20000400000 */
[C---:B------:R-:W-:Y:S01]  /*2490*/  LOP3.LUT R10, R14.reuse, 0x1, RZ, 0xc0, !PT ;  /* 0x000000010e0a7812 */ /* 0x040fe200078ec0ff */
[----:B------:R-:W-:Y:S01]  /*24a0*/  IMAD.MOV.U32 R12, RZ, RZ, 0x3c0885e4 ;  /* 0x3c0885e4ff0c7424 */ /* 0x000fe200078e00ff */
[----:B------:R-:W-:Y:S01]  /*24b0*/  IADD3 R14, PT, PT, R14, 0x1, RZ ;  /* 0x000000010e0e7810 */ /* 0x000fe20007ffe0ff */
[----:B------:R-:W-:Y:S01]  /*24c0*/  FFMA R0, R13, R0, -0.0013887860113754868507 ;  /* 0xbab607ed0d007423 */ /* 0x000fe20000000000 */
[----:B------:R-:W-:Y:S01]  /*24d0*/  ISETP.NE.U32.AND P0, PT, R10, 0x1, PT ;  /* 0x000000010a00780c */ /* 0x000fe20003f05070 */
[----:B------:R-:W-:Y:S01]  /*24e0*/  IMAD.MOV.U32 R15, RZ, RZ, 0x3e2aaaa8 ;  /* 0x3e2aaaa8ff0f7424 */ /* 0x000fe200078e00ff */
[----:B------:R-:W-:Y:S01]  /*24f0*/  LOP3.LUT P1, RZ, R14, 0x2, RZ, 0xc0, !PT ;  /* 0x000000020eff7812 */ /* 0x000fe2000782c0ff */
[----:B------:R-:W-:Y:S01]  /*2500*/  VIADD R20, R20, 0x1 ;  /* 0x0000000114147836 */ /* 0x000fe20000000000 */
[----:B------:R-:W-:-:S02]  /*2510*/  FSEL R10, R0, -0.00019574658654164522886, P0 ;  /* 0xb94d4153000a7808 */ /* 0x000fc40000000000 */
[----:B------:R-:W-:Y:S02]  /*2520*/  FSEL R12, R12, 0.041666727513074874878, !P0 ;  /* 0x3d2aaabb0c0c7808 */ /* 0x000fe40004000000 */
[----:B------:R-:W-:Y:S02]  /*2530*/  FSEL R0, R11, 1, !P0 ;  /* 0x3f8000000b007808 */ /* 0x000fe40004000000 */
[----:B------:R-:W-:Y:S01]  /*2540*/  FSEL R15, -R15, -0.4999999701976776123, !P0 ;  /* 0xbeffffff0f0f7808 */ /* 0x000fe20004000100 */
[C---:B------:R-:W-:Y:S01]  /*2550*/  FFMA R10, R13.reuse, R10, R12 ;  /* 0x0000000a0d0a7223 */ /* 0x040fe2000000000c */
[----:B------:R-:W-:Y:S01]  /*2560*/  ISETP.NE.AND P0, PT, R20, R7, PT ;  /* 0x000000071400720c */ /* 0x000fe20003f05270 */
[C---:B------:R-:W-:Y:S02]  /*2570*/  FFMA R11, R13.reuse, R0, RZ ;  /* 0x000000000d0b7223 */ /* 0x040fe400000000ff */
[----:B------:R-:W-:-:S04]  /*2580*/  FFMA R10, R13, R10, R15 ;  /* 0x0000000a0d0a7223 */ /* 0x000fc8000000000f */
[----:B------:R-:W-:-:S04]  /*2590*/  FFMA R0, R11, R10, R0 ;  /* 0x0000000a0b007223 */ /* 0x000fc80000000000 */
[----:B------:R-:W-:-:S05]  /*25a0*/  @P1 FADD R0, RZ, -R0 ;  /* 0x80000000ff001221 */ /* 0x000fca0000000000 */
[----:B------:R1:W-:Y:S01]  /*25b0*/  STG.E desc[UR6][R2.64], R0 ;  /* 0x0000000002007986 */ /* 0x0003e2000c101906 */
[----:B------:R-:W-:Y:S05]  /*25c0*/  @!P0 BRA `(.L_x_122) ;  /* 0x0000000800148947 */ /* 0x000fea0003800000 */
[----:B------:R-:W-:Y:S05]  /*25d0*/  BRA `(.L_x_130) ;  /* 0xfffffff800087947 */ /* 0x000fea000383ffff */
.L_x_123:
[----:B------:R-:W0:Y:S02]  /*25e0*/  LDCU UR4, c[0x0][0x39c] ;  /* 0x00007380ff0477ac */ /* 0x000e240008000800 */
[----:B0-----:R-:W-:-:S09]  /*25f0*/  UISETP.GE.AND UP0, UPT, UR4, 0x1, UPT ;  /* 0x000000010400788c */ /* 0x001fd2000bf06270 */
[----:B------:R-:W-:Y:S05]  /*2600*/  BRA.U !UP0, `(.L_x_122) ;  /* 0x0000000908047547 */ /* 0x000fea000b800000 */
[----:B------:R-:W0:Y:S02]  /*2610*/  LDC.64 R2, c[0x0][0x380] ;  /* 0x0000e000ff027b82 */ /* 0x000e240000000a00 */
[----:B0-----:R-:W-:-:S05]  /*2620*/  IMAD.WIDE.U32 R2, R4, 0x4, R2 ;  /* 0x0000000404027825 */ /* 0x001fca00078e0002 */
[----:B------:R0:W5:Y:S01]  /*2630*/  LDG.E R11, desc[UR6][R2.64] ;  /* 0x00000006020b7981 */ /* 0x000162000c1e1900 */
[----:B------:R-:W-:-:S07]  /*2640*/  IMAD.MOV.U32 R20, RZ, RZ, RZ ;  /* 0x000000ffff147224 */ /* 0x000fce00078e00ff */
.L_x_137:
[----:B-----5:R-:W-:Y:S01]  /*2650*/  FMUL R0, R11, 2.5 ;  /* 0x402000000b007820 */ /* 0x020fe20000400000 */
[----:B------:R-:W-:Y:S03]  /*2660*/  BSSY.RECONVERGENT B2, `(.L_x_131) ;  /* 0x0000065000027945 */ /* 0x000fe60003800200 */
[C---:B------:R-:W-:Y:S01]  /*2670*/  FMUL R14, R0.reuse, 0.63661974668502807617 ;  /* 0x3f22f983000e7820 */ /* 0x040fe20000400000 */
[----:B------:R-:W-:-:S05]  /*2680*/  FSETP.GE.AND P0, PT, |R0|, 105615, PT ;  /* 0x47ce47800000780b */ /* 0x000fca0003f06200 */
[----:B------:R-:W1:Y:S02]  /*2690*/  F2I.NTZ R14, R14 ;  /* 0x0000000e000e7305 */ /* 0x000e640000203100 */
[----:B-12---:R-:W-:-:S05]  /*26a0*/  I2FP.F32.S32 R11, R14 ;  /* 0x0000000e000b7245 */ /* 0x006fca0000201400 */
        /* <DEDUP_REMOVED lines=12> */
.L_x_134:
        /* <DEDUP_REMOVED lines=62> */
.L_x_136:
[----:B------:R-:W-:Y:S05]  /*2b50*/  BSYNC.RECONVERGENT B3 ;  /* 0x0000000000037941 */ /* 0x000fea0003800200 */
.L_x_135:
        /* <DEDUP_REMOVED lines=19> */
.L_x_133:
[----:B------:R-:W-:Y:S01]  /*2c90*/  FMUL R10, RZ, R0 ;  /* 0x00000000ff0a7220 */ /* 0x000fe20000400000 */
[----:B------:R-:W-:-:S07]  /*2ca0*/  IMAD.MOV.U32 R14, RZ, RZ, RZ ;  /* 0x000000ffff0e7224 */ /* 0x000fce00078e00ff */
.L_x_132:
[----:B------:R-:W-:Y:S05]  /*2cb0*/  BSYNC.RECONVERGENT B2 ;  /* 0x0000000000027941 */ /* 0x000fea0003800200 */
.L_x_131:
[----:B------:R-:W-:Y:S02]  /*2cc0*/  IMAD.MOV.U32 R0, RZ, RZ, 0x37cbac00 ;  /* 0x37cbac00ff007424 */ /* 0x000fe400078e00ff */
[----:B------:R-:W-:Y:S01]  /*2cd0*/  FMUL R11, R10, R10 ;  /* 0x0000000a0a0b7220 */ /* 0x000fe20000400000 */
[----:B------:R-:W-:Y:S01]  /*2ce0*/  LOP3.LUT R12, R14, 0x1, RZ, 0xc0, !PT ;  /* 0x000000010e0c7812 */ /* 0x000fe200078ec0ff */
[----:B------:R-:W-:Y:S02]  /*2cf0*/  HFMA2 R15, -RZ, RZ, 1.541015625, -0.052001953125 ;  /* 0x3e2aaaa8ff0f7431 */ /* 0x000fe400000001ff */
[----:B------:R-:W-:Y:S02]  /*2d00*/  IMAD.MOV.U32 R22, RZ, RZ, 0x3c0885e4 ;  /* 0x3c0885e4ff167424 */ /* 0x000fe400078e00ff */
        /* <DEDUP_REMOVED lines=17> */
.L_x_122:
[----:B------:R-:W-:Y:S05]  /*2e20*/  BSYNC.RECONVERGENT B1 ;  /* 0x0000000000017941 */ /* 0x000fea0003800200 */
.L_x_121:
[----:B------:R-:W3:Y:S01]  /*2e30*/  LDCU UR4, c[0x0][0x388] ;  /* 0x00007100ff0477ac */ /* 0x000ee20008000800 */
[----:B------:R-:W-:-:S05]  /*2e40*/  IMAD.IADD R4, R5, 0x1, R4 ;  /* 0x0000000105047824 */ /* 0x000fca00078e0204 */
[----:B---3--:R-:W-:-:S13]  /*2e50*/  ISETP.GE.AND P0, PT, R4, UR4, PT ;  /* 0x0000000404007c0c */ /* 0x008fda000bf06270 */
[----:B------:R-:W-:Y:S05]  /*2e60*/  @!P0 BRA `(.L_x_138) ;  /* 0xffffffec00b08947 */ /* 0x000fea000383ffff */
[----:B------:R-:W-:Y:S05]  /*2e70*/  BRA `(.L_x_70) ;  /* 0x0000000c00887947 */ /* 0x000fea0003800000 */
.L_x_232:
[----:B------:R-:W0:Y:S02]  /*2e80*/  LDC R16, c[0x0][0x39c] ;  /* 0x0000e700ff107b82 */ /* 0x000e240000000800 */
[----:B0-----:R-:W-:-:S07]  /*2e90*/  IMAD.SHL.U32 R16, R16, 0x4, RZ ;  /* 0x0000000410107824 */ /* 0x001fce00078e00ff */
.L_x_148:
[----:B------:R-:W-:Y:S01]  /*2ea0*/  ISETP.GE.AND P0, PT, R4, RZ, PT ;  /* 0x000000ff0400720c */ /* 0x000fe20003f06270 */
[----:B------:R-:W-:-:S12]  /*2eb0*/  BSSY.RECONVERGENT B1, `(.L_x_139) ;  /* 0x0000083000017945 */ /* 0x000fd80003800200 */
[----:B01----:R-:W-:Y:S05]  /*2ec0*/  @!P0 BRA `(.L_x_140) ;  /* 0x0000000800048947 */ /* 0x003fea0003800000 */
        /* <DEDUP_REMOVED lines=8> */
[----:B------:R-:W-:-:S07]  /*2f50*/  MOV R7, RZ ;  /* 0x000000ff00077202 */ /* 0x000fce0000000f00 */
.L_x_147:
        /* <DEDUP_REMOVED lines=13> */
[----:B------:R-:W-:Y:S01]  /*3030*/  IMAD.SHL.U32 R10, R0, 0x100, RZ ;  /* 0x00000100000a7824 */ /* 0x000fe200078e00ff */
[----:B------:R-:W-:Y:S01]  /*3040*/  UMOV UR4, URZ ;  /* 0x000000ff00047c82 */ /* 0x000fe20008000000 */
[----:B------:R-:W-:Y:S02]  /*3050*/  IMAD.MOV.U32 R23, RZ, RZ, RZ ;  /* 0x000000ffff177224 */ /* 0x000fe400078e00ff */
[----:B------:R-:W-:Y:S01]  /*3060*/  IMAD.MOV.U32 R25, RZ, RZ, RZ ;  /* 0x000000ffff197224 */ /* 0x000fe200078e00ff */
[----:B------:R-:W-:-:S07]  /*3070*/  LOP3.LUT R27, R10, 0x80000000, RZ, 0xfc, !PT ;  /* 0x800000000a1b7812 */ /* 0x000fce00078efcff */
.L_x_144:
[----:B-1----:R-:W-:-:S06]  /*3080*/  IMAD.WIDE.U32 R10, R25, 0x4, R8 ;  /* 0x00000004190a7825 */ /* 0x002fcc00078e0008 */
[----:B------:R-:W2:Y:S01]  /*3090*/  LDG.E.CONSTANT R10, desc[UR6][R10.64] ;  /* 0x000000060a0a7981 */ /* 0x000ea2000c1e9900 */
[C---:B------:R-:W-:Y:S01]  /*30a0*/  SHF.L.U32 R24, R25.reuse, 0x2, RZ ;  /* 0x0000000219187819 */ /* 0x040fe200000006ff */
        /* <DEDUP_REMOVED lines=20> */
[C---:B------:R-:W-:Y:S02]  /*31f0*/  IADD3 R8, PT, PT, R0.reuse, -0x80, RZ ;  /* 0xffffff8000087810 */ /* 0x040fe40007ffe0ff */
[----:B------:R-:W-:Y:S02]  /*3200*/  LOP3.LUT P6, R11, R0, 0x1f, RZ, 0xc0, !PT ;  /* 0x0000001f000b7812 */ /* 0x000fe400078cc0ff */
        /* <DEDUP_REMOVED lines=10> */
[----:B------:R-:W-:Y:S01]  /*32b0*/  @P4 IMAD.MOV.U32 R9, RZ, RZ, R17 ;  /* 0x000000ffff094224 */ /* 0x000fe200078e0011 */
[----:B------:R-:W-:Y:S01]  /*32c0*/  @P4 MOV R8, R18 ;  /* 0x0000001200084202 */ /* 0x000fe20000000f00 */
[----:B------:R-:W-:Y:S01]  /*32d0*/  @P2 IMAD.MOV.U32 R8, RZ, RZ, R19 ;  /* 0x000000ffff082224 */ /* 0x000fe200078e0013 */
[----:B------:R-:W-:Y:S01]  /*32e0*/  ISETP.EQ.AND P4, PT, R10, 0x4, PT ;  /* 0x000000040a00780c */ /* 0x000fe20003f82270 */
[----:B------:R-:W-:Y:S01]  /*32f0*/  @P2 IMAD.MOV.U32 R9, RZ, RZ, R18 ;  /* 0x000000ffff092224 */ /* 0x000fe200078e0012 */
[----:B------:R-:W-:Y:S01]  /*3300*/  @P1 MOV R8, R20 ;  /* 0x0000001400081202 */ /* 0x000fe20000000f00 */
[----:B------:R-:W-:Y:S02]  /*3310*/  @P0 IMAD.MOV.U32 R8, RZ, RZ, R21 ;  /* 0x000000ffff080224 */ /* 0x000fe400078e0015 */
[----:B------:R-:W-:-:S02]  /*3320*/  @P1 IMAD.MOV.U32 R9, RZ, RZ, R19 ;  /* 0x000000ffff091224 */ /* 0x000fc400078e0013 */
[----:B------:R-:W-:Y:S02]  /*3330*/  @P0 IMAD.MOV.U32 R9, RZ, RZ, R20 ;  /* 0x000000ffff090224 */ /* 0x000fe400078e0014 */
[----:B------:R-:W-:Y:S01]  /*3340*/  @P3 MOV R8, R22 ;  /* 0x0000001600083202 */ /* 0x000fe20000000f00 */
[----:B------:R-:W-:Y:S02]  /*3350*/  @P5 IMAD.MOV.U32 R8, RZ, RZ, R23 ;  /* 0x000000ffff085224 */ /* 0x000fe400078e0017 */
[----:B------:R-:W-:Y:S02]  /*3360*/  @P3 IMAD.MOV.U32 R9, RZ, RZ, R21 ;  /* 0x000000ffff093224 */ /* 0x000fe400078e0015 */
[----:B------:R-:W-:Y:S01]  /*3370*/  @P5 IMAD.MOV.U32 R9, RZ, RZ, R22 ;  /* 0x000000ffff095224 */ /* 0x000fe200078e0016 */
[----:B------:R-:W-:Y:S01]  /*3380*/  MOV R0, R8 ;  /* 0x0000000800007202 */ /* 0x000fe20000000f00 */
[----:B------:R-:W-:Y:S01]  /*3390*/  @P4 IMAD.MOV.U32 R9, RZ, RZ, R23 ;  /* 0x000000ffff094224 */ /* 0x000fe200078e0017 */
[----:B------:R-:W-:Y:S06]  /*33a0*/  @!P6 BRA `(.L_x_146) ;  /* 0x000000000028e947 */ /* 0x000fec0003800000 */
[----:B------:R-:W-:Y:S01]  /*33b0*/  @P2 IMAD.MOV.U32 R8, RZ, RZ, R17 ;  /* 0x000000ffff082224 */ /* 0x000fe200078e0011 */
[----:B------:R-:W-:Y:S01]  /*33c0*/  SHF.L.W.U32.HI R0, R9, R11, R0 ;  /* 0x0000000b09007219 */ /* 0x000fe20000010e00 */
[----:B------:R-:W-:Y:S02]  /*33d0*/  @P1 IMAD.MOV.U32 R8, RZ, RZ, R18 ;  /* 0x000000ffff081224 */ /* 0x000fe400078e0012 */
[----:B------:R-:W-:Y:S01]  /*33e0*/  @P0 IMAD.MOV.U32 R8, RZ, RZ, R19 ;  /* 0x000000ffff080224 */ /* 0x000fe200078e0013 */
[----:B------:R-:W-:Y:S02]  /*33f0*/  ISETP.EQ.AND P0, PT, R10, 0x8, PT ;  /* 0x000000080a00780c */ /* 0x000fe40003f02270 */
[----:B------:R-:W-:Y:S01]  /*3400*/  @P3 MOV R8, R20 ;  /* 0x0000001400083202 */ /* 0x000fe20000000f00 */
[----:B------:R-:W-:Y:S02]  /*3410*/  @P5 IMAD.MOV.U32 R8, RZ, RZ, R21 ;  /* 0x000000ffff085224 */ /* 0x000fe400078e0015 */
[----:B------:R-:W-:-:S08]  /*3420*/  @P4 IMAD.MOV.U32 R8, RZ, RZ, R22 ;  /* 0x000000ffff084224 */ /* 0x000fd000078e0016 */
[----:B------:R-:W-:-:S05]  /*3430*/  @P0 IMAD.MOV.U32 R8, RZ, RZ, R23 ;  /* 0x000000ffff080224 */ /* 0x000fca00078e0017 */
[----:B------:R-:W-:-:S07]  /*3440*/  SHF.L.W.U32.HI R9, R8, R11, R9 ;  /* 0x0000000b08097219 */ /* 0x000fce0000010e09 */
.L_x_146:
[----:B------:R-:W-:Y:S05]  /*3450*/  BSYNC.RECONVERGENT B3 ;  /* 0x0000000000037941 */ /* 0x000fea0003800200 */
.L_x_145:
[C-C-:B------:R-:W-:Y:S01]  /*3460*/  SHF.L.W.U32.HI R13, R9.reuse, 0x2, R0.reuse ;  /* 0x00000002090d7819 */ /* 0x140fe20000010e00 */
[----:B------:R-:W-:Y:S01]  /*3470*/  UMOV UR4, 0x54442d19 ;  /* 0x54442d1900047882 */ /* 0x000fe20000000000 */
[----:B------:R-:W-:Y:S01]  /*3480*/  SHF.L.U32 R9, R9, 0x2, RZ ;  /* 0x0000000209097819 */ /* 0x000fe200000006ff */
[----:B------:R-:W-:Y:S01]  /*3490*/  UMOV UR5, 0x3bf921fb ;  /* 0x3bf921fb00057882 */ /* 0x000fe20000000000 */
[----:B------:R-:W-:Y:S02]  /*34a0*/  SHF.R.S32.HI R10, RZ, 0x1f, R13 ;  /* 0x0000001fff0a7819 */ /* 0x000fe4000001140d */
[----:B------:R-:W-:Y:S02]  /*34b0*/  SHF.R.U32.HI R0, RZ, 0x1e, R0 ;  /* 0x0000001eff007819 */ /* 0x000fe40000011600 */
[C---:B------:R-:W-:Y:S02]  /*34c0*/  LOP3.LUT R8, R10.reuse, R9, RZ, 0x3c, !PT ;  /* 0x000000090a087212 */ /* 0x040fe400078e3cff */
[----:B------:R-:W-:-:S02]  /*34d0*/  LOP3.LUT R9, R10, R13, RZ, 0x3c, !PT ;  /* 0x0000000d0a097212 */ /* 0x000fc400078e3cff */
[C---:B------:R-:W-:Y:S02]  /*34e0*/  ISETP.GE.AND P0, PT, R13.reuse, RZ, PT ;  /* 0x000000ff0d00720c */ /* 0x040fe40003f06270 */
[----:B------:R-:W-:Y:S02]  /*34f0*/  LEA.HI R12, R13, R0, RZ, 0x1 ;  /* 0x000000000d0c7211 */ /* 0x000fe400078f08ff */
[----:B------:R-:W1:Y:S02]  /*3500*/  I2F.F64.S64 R8, R8 ;  /* 0x0000000800087312 */ /* 0x000e640000301c00 */
[----:B-1----:R-:W-:-:S10]  /*3510*/  DMUL R10, R8, UR4 ;  /* 0x00000004080a7c28 */ /* 0x002fd40008000000 */
[----:B------:R-:W1:Y:S02]  /*3520*/  F2F.F32.F64 R10, R10 ;  /* 0x0000000a000a7310 */ /* 0x000e640000301000 */
[----:B-1----:R-:W-:Y:S01]  /*3530*/  FSEL R13, -R10, R10, !P0 ;  /* 0x0000000a0a0d7208 */ /* 0x002fe20004000100 */
[----:B------:R-:W-:Y:S06]  /*3540*/  BRA `(.L_x_142) ;  /* 0x0000000000087947 */ /* 0x000fec0003800000 */
.L_x_143:
[----:B------:R-:W-:Y:S01]  /*3550*/  FMUL R13, RZ, R0 ;  /* 0x00000000ff0d7220 */ /* 0x000fe20000400000 */
[----:B------:R-:W-:-:S07]  /*3560*/  IMAD.MOV.U32 R12, RZ, RZ, RZ ;  /* 0x000000ffff0c7224 */ /* 0x000fce00078e00ff */
.L_x_142:
[----:B------:R-:W-:Y:S05]  /*3570*/  BSYNC.RECONVERGENT B2 ;  /* 0x0000000000027941 */ /* 0x000fea0003800200 */
.L_x_141:
        /* <DEDUP_REMOVED lines=13> */
[----:B------:R-:W-:Y:S01]  /*3650*/  FFMA R8, R9, R8, R10 ;  /* 0x0000000809087223 */ /* 0x000fe2000000000a */
        /* <DEDUP_REMOVED lines=8> */
.L_x_140:
[----:B------:R-:W-:Y:S05]  /*36e0*/  BSYNC.RECONVERGENT B1 ;  /* 0x0000000000017941 */ /* 0x000fea0003800200 */
.L_x_139:
[----:B------:R-:W2:Y:S01]  /*36f0*/  LDCU UR4, c[0x0][0x388] ;  /* 0x00007100ff0477ac */ /* 0x000ea20008000800 */
[----:B------:R-:W-:-:S05]  /*3700*/  IMAD.IADD R4, R5, 0x1, R4 ;  /* 0x0000000105047824 */ /* 0x000fca00078e0204 */
[----:B--2---:R-:W-:-:S13]  /*3710*/  ISETP.GE.AND P0, PT, R4, UR4, PT ;  /* 0x0000000404007c0c */ /* 0x004fda000bf06270 */
[----:B------:R-:W-:Y:S05]  /*3720*/  @!P0 BRA `(.L_x_148) ;  /* 0xfffffff400dc8947 */ /* 0x000fea000383ffff */
[----:B------:R-:W-:Y:S05]  /*3730*/  BRA `(.L_x_70) ;  /* 0x0000000400587947 */ /* 0x000fea0003800000 */
.L_x_233:
[----:B------:R-:W0:Y:S02]  /*3740*/  LDC R0, c[0x0][0x39c] ;  /* 0x0000e700ff007b82 */ /* 0x000e240000000800 */
[----:B0-----:R-:W-:-:S13]  /*3750*/  ISETP.GE.AND P0, PT, R0, 0x1, PT ;  /* 0x000000010000780c */ /* 0x001fda0003f06270 */
[----:B------:R-:W-:Y:S05]  /*3760*/  @!P0 BRA `(.L_x_70) ;  /* 0x00000004004c8947 */ /* 0x000fea0003800000 */
[C---:B------:R-:W-:Y:S02]  /*3770*/  LOP3.LUT R12, R0.reuse, 0x3, RZ, 0xc0, !PT ;  /* 0x00000003000c7812 */ /* 0x040fe400078ec0ff */
[----:B------:R-:W-:-:S07]  /*3780*/  LOP3.LUT R0, R0, 0x7ffffffc, RZ, 0xc0, !PT ;  /* 0x7ffffffc00007812 */ /* 0x000fce00078ec0ff */
.L_x_154:
[----:B------:R-:W-:Y:S01]  /*3790*/  ISETP.GE.AND P0, PT, R4, RZ, PT ;  /* 0x000000ff0400720c */ /* 0x000fe20003f06270 */
[----:B------:R-:W-:-:S12]  /*37a0*/  BSSY.RECONVERGENT B1, `(.L_x_149) ;  /* 0x000004b000017945 */ /* 0x000fd80003800200 */
[----:B0-----:R-:W-:Y:S05]  /*37b0*/  @!P0 BRA `(.L_x_150) ;  /* 0x0000000400248947 */ /* 0x001fea0003800000 */
[----:B------:R-:W0:Y:S01]  /*37c0*/  LDC.64 R2, c[0x0][0x380] ;  /* 0x0000e000ff027b82 */ /* 0x000e220000000a00 */
[----:B------:R-:W1:Y:S01]  /*37d0*/  LDCU UR4, c[0x0][0x39c] ;  /* 0x00007380ff0477ac */ /* 0x000e620008000800 */
[----:B0-----:R-:W-:-:S05]  /*37e0*/  IMAD.WIDE.U32 R2, R4, 0x4, R2 ;  /* 0x0000000404027825 */ /* 0x001fca00078e0002 */
[----:B------:R0:W5:Y:S01]  /*37f0*/  LDG.E R7, desc[UR6][R2.64] ;  /* 0x0000000602077981 */ /* 0x000162000c1e1900 */
[----:B-1----:R-:W-:Y:S01]  /*3800*/  UISETP.GE.U32.AND UP0, UPT, UR4, 0x4, UPT ;  /* 0x000000040400788c */ /* 0x002fe2000bf06070 */
[----:B------:R-:W-:-:S08]  /*3810*/  ISETP.NE.AND P1, PT, R12, RZ, PT ;  /* 0x000000ff0c00720c */ /* 0x000fd00003f25270 */
[----:B0-----:R-:W-:Y:S05]  /*3820*/  BRA.U !UP0, `(.L_x_151) ;  /* 0x0000000108907547 */ /* 0x001fea000b800000 */
[----:B------:R-:W-:-:S05]  /*3830*/  UMOV UR4, URZ ;  /* 0x000000ff00047c82 */ /* 0x000fca0008000000 */
.L_x_152:
[----:B-----5:R-:W0:Y:S01]  /*3840*/  F2I.TRUNC.NTZ R8, R7 ;  /* 0x0000000700087305 */ /* 0x020e22000020f100 */
[----:B------:R-:W-:-:S06]  /*3850*/  UIADD3 UR4, UPT, UPT, UR4, 0x4, URZ ;  /* 0x0000000404047890 */ /* 0x000fcc000fffe0ff */
[----:B------:R-:W-:Y:S01]  /*3860*/  ISETP.NE.AND P0, PT, R0, UR4, PT ;  /* 0x0000000400007c0c */ /* 0x000fe2000bf05270 */
        /* <DEDUP_REMOVED lines=32> */
.L_x_151:
        /* <DEDUP_REMOVED lines=29> */
.L_x_153:
[----:B-----5:R0:W-:Y:S02]  /*3c40*/  STG.E desc[UR6][R2.64], R7 ;  /* 0x0000000702007986 */ /* 0x0201e4000c101906 */
.L_x_150:
[----:B------:R-:W-:Y:S05]  /*3c50*/  BSYNC.RECONVERGENT B1 ;  /* 0x0000000000017941 */ /* 0x000fea0003800200 */
.L_x_149:
[----:B------:R-:W1:Y:S01]  /*3c60*/  LDCU UR4, c[0x0][0x388] ;  /* 0x00007100ff0477ac */ /* 0x000e620008000800 */
[----:B------:R-:W-:-:S05]  /*3c70*/  IMAD.IADD R4, R5, 0x1, R4 ;  /* 0x0000000105047824 */ /* 0x000fca00078e0204 */
[----:B-1----:R-:W-:-:S13]  /*3c80*/  ISETP.GE.AND P0, PT, R4, UR4, PT ;  /* 0x0000000404007c0c */ /* 0x002fda000bf06270 */
[----:B------:R-:W-:Y:S05]  /*3c90*/  @!P0 BRA `(.L_x_154) ;  /* 0xfffffff800bc8947 */ /* 0x000fea000383ffff */
.L_x_70:
[----:B------:R-:W-:Y:S05]  /*3ca0*/  BSYNC.RECONVERGENT B0 ;  /* 0x0000000000007941 */ /* 0x000fea0003800200 */
.L_x_69:
[----:B------:R-:W-:-:S13]  /*3cb0*/  ISETP.NE.AND P0, PT, R6, RZ, PT ;  /* 0x000000ff0600720c */ /* 0x000fda0003f05270 */
[----:B------:R-:W-:Y:S05]  /*3cc0*/  @P0 EXIT ;  /* 0x000000000000094d */ /* 0x000fea0003800000 */
[----:B012---:R-:W0:Y:S01]  /*3cd0*/  LDC.64 R2, c[0x0][0x390] ;  /* 0x0000e400ff027b82 */ /* 0x007e220000000a00 */
[----:B------:R-:W-:-:S05]  /*3ce0*/  HFMA2 R5, -RZ, RZ, 0, 5.9604644775390625e-08 ;  /* 0x00000001ff057431 */ /* 0x000fca00000001ff */
[----:B0-----:R-:W-:Y:S01]  /*3cf0*/  REDG.E.ADD.STRONG.GPU desc[UR6][R2.64], R5 ;  /* 0x000000050200798e */ /* 0x001fe2000c12e106 */
[----:B------:R-:W-:Y:S05]  /*3d00*/  EXIT ;  /* 0x000000000000794d */ /* 0x000fea0003800000 */
        .weak           $__internal_1_$__cuda_sm20_sqrt_rn_f32_slowpath
        .type           $__internal_1_$__cuda_sm20_sqrt_rn_f32_slowpath,@function
        .size           $__internal_1_$__cuda_sm20_sqrt_rn_f32_slowpath,(.L_x_247 - $__internal_1_$__cuda_sm20_sqrt_rn_f32_slowpath)
$__internal_1_$__cuda_sm20_sqrt_rn_f32_slowpath:
[----:B------:R-:W-:-:S13]  /*3d10*/  LOP3.LUT P1, RZ, R0, 0x7fffffff, RZ, 0xc0, !PT ;  /* 0x7fffffff00ff7812 */ /* 0x000fda000782c0ff */
[----:B------:R-:W-:Y:S01]  /*3d20*/  @!P1 IMAD.MOV.U32 R10, RZ, RZ, R0 ;  /* 0x000000ffff0a9224 */ /* 0x000fe200078e0000 */
[----:B------:R-:W-:Y:S06]  /*3d30*/  @!P1 BRA `(.L_x_155) ;  /* 0x0000000000409947 */ /* 0x000fec0003800000 */
[----:B------:R-:W-:-:S13]  /*3d40*/  FSETP.GEU.FTZ.AND P1, PT, R0, RZ, PT ;  /* 0x000000ff0000720b */ /* 0x000fda0003f3e000 */
[----:B------:R-:W-:Y:S01]  /*3d50*/  @!P1 IMAD.MOV.U32 R10, RZ, RZ, 0x7fffffff ;  /* 0x7fffffffff0a9424 */ /* 0x000fe200078e00ff */
        /* <DEDUP_REMOVED lines=8> */
[----:B------:R-:W-:Y:S01]  /*3de0*/  @P1 FMUL.FTZ R14, R10, 0.5 ;  /* 0x3f0000000a0e1820 */ /* 0x000fe20000410000 */
[----:B------:R-:W-:Y:S02]  /*3df0*/  @!P1 IMAD.MOV.U32 R10, RZ, RZ, R0 ;  /* 0x000000ffff0a9224 */ /* 0x000fe400078e0000 */
[----:B------:R-:W-:-:S04]  /*3e00*/  @P1 FADD.FTZ R13, -R12, -RZ ;  /* 0x800000ff0c0d1221 */ /* 0x000fc80000010100 */
[----:B------:R-:W-:-:S04]  /*3e10*/  @P1 FFMA R13, R12, R13, R11 ;  /* 0x0000000d0c0d1223 */ /* 0x000fc8000000000b */
[----:B------:R-:W-:-:S04]  /*3e20*/  @P1 FFMA R13, R13, R14, R12 ;  /* 0x0000000e0d0d1223 */ /* 0x000fc8000000000c */
[----:B------:R-:W-:-:S07]  /*3e30*/  @P1 FMUL.FTZ R10, R13, 2.3283064365386962891e-10 ;  /* 0x2f8000000d0a1820 */ /* 0x000fce0000410000 */
.L_x_155:
[----:B------:R-:W-:Y:S01]  /*3e40*/  MOV R0, R10 ;  /* 0x0000000a00007202 */ /* 0x000fe20000000f00 */
[----:B------:R-:W-:Y:S02]  /*3e50*/  IMAD.MOV.U32 R10, RZ, RZ, R15 ;  /* 0x000000ffff0a7224 */ /* 0x000fe400078e000f */
[----:B------:R-:W-:-:S04]  /*3e60*/  IMAD.MOV.U32 R11, RZ, RZ, 0x0 ;  /* 0x00000000ff0b7424 */ /* 0x000fc800078e00ff */
[----:B------:R-:W-:Y:S05]  /*3e70*/  RET.REL.NODEC R10 `(_Z19kernel_fixed_blocksPfiPi12WorkloadTypeii) ;  /* 0xffffffc00a607950 */ /* 0x000fea0003c3ffff */
.L_x_156:
        /* <DEDUP_REMOVED lines=16> */
.L_x_247:


//--------------------- .text._Z17kernel_fixed_workPfiPi12WorkloadTypeii --------------------------
	.section	.text._Z17kernel_fixed_workPfiPi12WorkloadTypeii,"ax",@progbits
	.align	128
        .global         _Z17kernel_fixed_workPfiPi12WorkloadTypeii
        .type           _Z17kernel_fixed_workPfiPi12WorkloadTypeii,@function
        .size           _Z17kernel_fixed_workPfiPi12WorkloadTypeii,(.L_x_248 - _Z17kernel_fixed_workPfiPi12WorkloadTypeii)
        .other          _Z17kernel_fixed_workPfiPi12WorkloadTypeii,@"STO_CUDA_ENTRY STV_DEFAULT"
_Z17kernel_fixed_workPfiPi12WorkloadTypeii:
.text._Z17kernel_fixed_workPfiPi12WorkloadTypeii:
[----:B------:R-:W-:Y:S01]  /*0000*/  LDC R1, c[0x0][0x37c] ;  /* 0x0000df00ff017b82 */ /* 0x000fe20000000800 */
[----:B------:R-:W0:Y:S07]  /*0010*/  S2R R4, SR_TID.X ;  /* 0x0000000000047919 */ /* 0x000e2e0000002100 */
[----:B------:R-:W0:Y:S01]  /*0020*/  S2UR UR4, SR_CTAID.X ;  /* 0x00000000000479c3 */ /* 0x000e220000002500 */
[----:B------:R-:W1:Y:S01]  /*0030*/  LDCU UR5, c[0x0][0x388] ;  /* 0x00007100ff0577ac */ /* 0x000e620008000800 */
[----:B------:R-:W-:Y:S01]  /*0040*/  BSSY.RECONVERGENT B0, `(.L_x_157) ;  /* 0x000035d000007945 */ /* 0x000fe20003800200 */
[----:B------:R-:W2:Y:S05]  /*0050*/  LDCU.64 UR6, c[0x0][0x358] ;  /* 0x00006b00ff0677ac */ /* 0x000eaa0008000a00 */
[----:B------:R-:W0:Y:S02]  /*0060*/  LDC R3, c[0x0][0x360] ;  /* 0x0000d800ff037b82 */ /* 0x000e240000000800 */
[----:B0-----:R-:W-:-:S05]  /*0070*/  IMAD R2, R3, UR4, R4 ;  /* 0x0000000403027c24 */ /* 0x001fca000f8e0204 */
[----:B------:R-:W-:-:S04]  /*0080*/  ISETP.GE.AND P0, PT, R2, RZ, PT ;  /* 0x000000ff0200720c */ /* 0x000fc80003f06270 */
[----:B-1----:R-:W-:-:S13]  /*0090*/  ISETP.GE.OR P0, PT, R2, UR5, !P0 ;  /* 0x0000000502007c0c */ /* 0x002fda000c706670 */
[----:B--2---:R-:W-:Y:S05]  /*00a0*/  @P0 BRA `(.L_x_158) ;  /* 0x0000003400580947 */ /* 0x004fea0003800000 */
[----:B------:R-:W0:Y:S02]  /*00b0*/  LDC R0, c[0x0][0x398] ;  /* 0x0000e600ff007b82 */ /* 0x000e240000000800 */
[----:B0-----:R-:W-:-:S13]  /*00c0*/  ISETP.GT.AND P0, PT, R0, 0x2, PT ;  /* 0x000000020000780c */ /* 0x001fda0003f04270 */
[----:B------:R-:W-:Y:S05]  /*00d0*/  @P0 BRA `(.L_x_159) ;  /* 0x0000001400fc0947 */ /* 0x000fea0003800000 */
[----:B------:R-:W-:-:S05]  /*00e0*/  VIMNMX.U32 R0, PT, PT, R0, 0x3, PT ;  /* 0x0000000300007848 */ /* 0x000fca0003fe0000 */
[----:B------:R-:W-:-:S04]  /*00f0*/  IMAD.SHL.U32 R0, R0, 0x4, RZ ;  /* 0x0000000400007824 */ /* 0x000fc800078e00ff */
[----:B------:R-:W0:Y:S02]  /*0100*/  LDC R6, c[0x2][R0] ;  /* 0x0080000000067b82 */ /* 0x000e240000000800 */
[----:B0-----:R-:W-:-:S04]  /*0110*/  SHF.R.S32.HI R7, RZ, 0x1f, R6 ;  /* 0x0000001fff077819 */ /* 0x001fc80000011406 */
.L_x_236:
[----:B------:R-:W-:Y:S05]  /*0120*/  BRX R6 -0x130                                                                  (*"BRANCH_TARGETS .L_x_237,.L_x_238,.L_x_239,.L_x_158"*) ;  /* 0xfffffffc06b47949 */ /* 0x000fea000383ffff */
.L_x_239:
[----:B------:R-:W0:Y:S02]  /*0130*/  LDCU UR4, c[0x0][0x39c] ;  /* 0x00007380ff0477ac */ /* 0x000e240008000800 */
[----:B0-----:R-:W-:-:S09]  /*0140*/  UISETP.GE.AND UP0, UPT, UR4, 0x1, UPT ;  /* 0x000000010400788c */ /* 0x001fd2000bf06270 */
[----:B------:R-:W-:Y:S05]  /*0150*/  BRA.U !UP0, `(.L_x_158) ;  /* 0x00000035082c7547 */ /* 0x000fea000b800000 */
[----:B------:R-:W0:Y:S02]  /*0160*/  LDC.64 R6, c[0x0][0x380] ;  /* 0x0000e000ff067b82 */ /* 0x000e240000000a00 */
[----:B0-----:R-:W-:-:S05]  /*0170*/  IMAD.WIDE.U32 R2, R2, 0x4, R6 ;  /* 0x0000000402027825 */ /* 0x001fca00078e0006 */
[----:B------:R0:W5:Y:S01]  /*0180*/  LDG.E R0, desc[UR6][R2.64] ;  /* 0x0000000602007981 */ /* 0x000162000c1e1900 */
[----:B------:R-:W-:-:S07]  /*0190*/  IMAD.MOV.U32 R12, RZ, RZ, RZ ;  /* 0x000000ffff0c7224 */ /* 0x000fce00078e00ff */
.L_x_170:
        /* <DEDUP_REMOVED lines=14> */
[----:B------:R-:W-:Y:S02]  /*0280*/  IMAD.SHL.U32 R7, R0, 0x100, RZ ;  /* 0x0000010000077824 */ /* 0x000fe400078e00ff */
[----:B------:R-:W-:Y:S02]  /*0290*/  HFMA2 R6, -RZ, RZ, 0, 0 ;  /* 0x00000000ff067431 */ /* 0x000fe400000001ff */
[----:B------:R-:W-:Y:S01]  /*02a0*/  IMAD.MOV.U32 R14, RZ, RZ, RZ ;  /* 0x000000ffff0e7224 */ /* 0x000fe200078e00ff */
[----:B------:R-:W1:Y:S01]  /*02b0*/  LDCU.64 UR8, c[0x4][URZ] ;  /* 0x01000000ff0877ac */ /* 0x000e620008000a00 */
[----:B------:R-:W-:Y:S01]  /*02c0*/  LOP3.LUT R13, R7, 0x80000000, RZ, 0xfc, !PT ;  /* 0x80000000070d7812 */ /* 0x000fe200078efcff */
[----:B------:R-:W-:Y:S01]  /*02d0*/  UMOV UR5, URZ ;  /* 0x000000ff00057c82 */ /* 0x000fe20008000000 */
[----:B------:R-:W-:-:S05]  /*02e0*/  UMOV UR4, URZ ;  /* 0x000000ff00047c82 */ /* 0x000fca0008000000 */
.L_x_162:
[----:B-1----:R-:W-:Y:S02]  /*02f0*/  IMAD.U32 R10, RZ, RZ, UR8 ;  /* 0x00000008ff0a7e24 */ /* 0x002fe4000f8e00ff */
[----:B------:R-:W-:-:S05]  /*0300*/  IMAD.U32 R11, RZ, RZ, UR9 ;  /* 0x00000009ff0b7e24 */ /* 0x000fca000f8e00ff */
[----:B------:R-:W2:Y:S01]  /*0310*/  LDG.E.CONSTANT R8, desc[UR6][R10.64] ;  /* 0x000000060a087981 */ /* 0x000ea2000c1e9900 */
[----:B------:R-:W-:Y:S01]  /*0320*/  UIADD3 UR4, UPT, UPT, UR4, 0x1, URZ ;  /* 0x0000000104047890 */ /* 0x000fe2000fffe0ff */
[C---:B------:R-:W-:Y:S01]  /*0330*/  ISETP.EQ.AND P0, PT, R14.reuse, RZ, PT ;  /* 0x000000ff0e00720c */ /* 0x040fe20003f02270 */
[----:B------:R-:W-:Y:S01]  /*0340*/  UIADD3 UR8, UP1, UPT, UR8, 0x4, URZ ;  /* 0x0000000408087890 */ /* 0x000fe2000ff3e0ff */
[C---:B------:R-:W-:Y:S01]  /*0350*/  ISETP.EQ.AND P1, PT, R14.reuse, 0x4, PT ;  /* 0x000000040e00780c */ /* 0x040fe20003f22270 */
[----:B------:R-:W-:Y:S01]  /*0360*/  UISETP.NE.AND UP0, UPT, UR4, 0x6, UPT ;  /* 0x000000060400788c */ /* 0x000fe2000bf05270 */
[C---:B------:R-:W-:Y:S01]  /*0370*/  ISETP.EQ.AND P2, PT, R14.reuse, 0x8, PT ;  /* 0x000000080e00780c */ /* 0x040fe20003f42270 */
[----:B------:R-:W-:Y:S01]  /*0380*/  UIADD3.X UR9, UPT, UPT, URZ, UR9, URZ, UP1, !UPT ;  /* 0x00000009ff097290 */ /* 0x000fe20008ffe4ff */
[C---:B------:R-:W-:Y:S02]  /*0390*/  ISETP.EQ.AND P3, PT, R14.reuse, 0xc, PT ;  /* 0x0000000c0e00780c */ /* 0x040fe40003f62270 */
[----:B------:R-:W-:-:S02]  /*03a0*/  ISETP.EQ.AND P4, PT, R14, 0x10, PT ;  /* 0x000000100e00780c */ /* 0x000fc40003f82270 */
[C---:B------:R-:W-:Y:S02]  /*03b0*/  ISETP.EQ.AND P5, PT, R14.reuse, 0x14, PT ;  /* 0x000000140e00780c */ /* 0x040fe40003fa2270 */
[----:B------:R-:W-:Y:S01]  /*03c0*/  IADD3 R14, PT, PT, R14, 0x4, RZ ;  /* 0x000000040e0e7810 */ /* 0x000fe20007ffe0ff */
[----:B--2---:R-:W-:-:S03]  /*03d0*/  IMAD.WIDE.U32 R8, R8, R13, RZ ;  /* 0x0000000d08087225 */ /* 0x004fc600078e00ff */
[----:B------:R-:W-:-:S04]  /*03e0*/  IADD3 R7, P6, PT, R8, R6, RZ ;  /* 0x0000000608077210 */ /* 0x000fc80007fde0ff */
[----:B------:R-:W-:Y:S01]  /*03f0*/  IADD3.X R6, PT, PT, R9, UR5, RZ, P6, !PT ;  /* 0x0000000509067c10 */ /* 0x000fe2000b7fe4ff */
[--C-:B------:R-:W-:Y:S01]  /*0400*/  @P0 IMAD.MOV.U32 R5, RZ, RZ, R7.reuse ;  /* 0x000000ffff050224 */ /* 0x100fe200078e0007 */
[----:B------:R-:W-:Y:S01]  /*0410*/  @P1 MOV R20, R7 ;  /* 0x0000000700141202 */ /* 0x000fe20000000f00 */
[--C-:B------:R-:W-:Y:S02]  /*0420*/  @P2 IMAD.MOV.U32 R19, RZ, RZ, R7.reuse ;  /* 0x000000ffff132224 */ /* 0x100fe400078e0007 */
[--C-:B------:R-:W-:Y:S02]  /*0430*/  @P3 IMAD.MOV.U32 R18, RZ, RZ, R7.reuse ;  /* 0x000000ffff123224 */ /* 0x100fe400078e0007 */
[--C-:B------:R-:W-:Y:S02]  /*0440*/  @P4 IMAD.MOV.U32 R17, RZ, RZ, R7.reuse ;  /* 0x000000ffff114224 */ /* 0x100fe400078e0007 */
[----:B------:R-:W-:Y:S01]  /*0450*/  @P5 IMAD.MOV.U32 R16, RZ, RZ, R7 ;  /* 0x000000ffff105224 */ /* 0x000fe200078e0007 */
[----:B------:R-:W-:Y:S06]  /*0460*/  BRA.U UP0, `(.L_x_162) ;  /* 0xfffffffd00a07547 */ /* 0x000fec000b83ffff */
[----:B------:R-:W-:Y:S01]  /*0470*/  SHF.R.U32.HI R7, RZ, 0x17, R0 ;  /* 0x00000017ff077819 */ /* 0x000fe20000011600 */
[----:B------:R-:W-:Y:S03]  /*0480*/  BSSY.RECONVERGENT B2, `(.L_x_163) ;  /* 0x0000029000027945 */ /* 0x000fe60003800200 */
[C---:B------:R-:W-:Y:S02]  /*0490*/  LOP3.LUT R8, R7.reuse, 0xe0, RZ, 0xc0, !PT ;  /* 0x000000e007087812 */ /* 0x040fe400078ec0ff */
[----:B------:R-:W-:-:S03]  /*04a0*/  LOP3.LUT P6, RZ, R7, 0x1f, RZ, 0xc0, !PT ;  /* 0x0000001f07ff7812 */ /* 0x000fc600078cc0ff */
[----:B------:R-:W-:-:S05]  /*04b0*/  VIADD R8, R8, 0xffffff80 ;  /* 0xffffff8008087836 */ /* 0x000fca0000000000 */
        /* <DEDUP_REMOVED lines=14> */
[----:B------:R-:W-:Y:S02]  /*05a0*/  @P1 IMAD.MOV.U32 R8, RZ, RZ, R18 ;  /* 0x000000ffff081224 */ /* 0x000fe400078e0012 */
[----:B------:R-:W-:Y:S02]  /*05b0*/  @P0 IMAD.MOV.U32 R8, RZ, RZ, R17 ;  /* 0x000000ffff080224 */ /* 0x000fe400078e0011 */
[----:B------:R-:W-:-:S02]  /*05c0*/  @P2 IMAD.MOV.U32 R9, RZ, RZ, R20 ;  /* 0x000000ffff092224 */ /* 0x000fc400078e0014 */
[----:B------:R-:W-:Y:S01]  /*05d0*/  @P1 IMAD.MOV.U32 R9, RZ, RZ, R19 ;  /* 0x000000ffff091224 */ /* 0x000fe200078e0013 */
[----:B------:R-:W-:Y:S01]  /*05e0*/  @P0 MOV R9, R18 ;  /* 0x0000001200090202 */ /* 0x000fe20000000f00 */
[--C-:B------:R-:W-:Y:S01]  /*05f0*/  @P3 IMAD.MOV.U32 R8, RZ, RZ, R16.reuse ;  /* 0x000000ffff083224 */ /* 0x100fe200078e0010 */
[----:B------:R-:W-:Y:S01]  /*0600*/  @P5 MOV R8, R6 ;  /* 0x0000000600085202 */ /* 0x000fe20000000f00 */
[----:B------:R-:W-:Y:S02]  /*0610*/  @P3 IMAD.MOV.U32 R9, RZ, RZ, R17 ;  /* 0x000000ffff093224 */ /* 0x000fe400078e0011 */
[----:B------:R-:W-:Y:S02]  /*0620*/  @P5 IMAD.MOV.U32 R9, RZ, RZ, R16 ;  /* 0x000000ffff095224 */ /* 0x000fe400078e0010 */
[----:B------:R-:W-:Y:S02]  /*0630*/  @P4 IMAD.MOV.U32 R9, RZ, RZ, R6 ;  /* 0x000000ffff094224 */ /* 0x000fe400078e0006 */
[----:B------:R-:W-:Y:S01]  /*0640*/  IMAD.MOV.U32 R10, RZ, RZ, R8 ;  /* 0x000000ffff0a7224 */ /* 0x000fe200078e0008 */
[----:B------:R-:W-:Y:S06]  /*0650*/  @!P6 BRA `(.L_x_164) ;  /* 0x00000000002ce947 */ /* 0x000fec0003800000 */
[----:B------:R-:W-:Y:S01]  /*0660*/  @P2 IMAD.MOV.U32 R8, RZ, RZ, R5 ;  /* 0x000000ffff082224 */ /* 0x000fe200078e0005 */
[----:B------:R-:W-:Y:S01]  /*0670*/  LOP3.LUT R7, R7, 0x1f, RZ, 0xc0, !PT ;  /* 0x0000001f07077812 */ /* 0x000fe200078ec0ff */
[----:B------:R-:W-:Y:S01]  /*0680*/  @P1 IMAD.MOV.U32 R8, RZ, RZ, R20 ;  /* 0x000000ffff081224 */ /* 0x000fe200078e0014 */
[----:B------:R-:W-:Y:S01]  /*0690*/  @P0 MOV R8, R19 ;  /* 0x0000001300080202 */ /* 0x000fe20000000f00 */
[----:B------:R-:W-:Y:S01]  /*06a0*/  @P3 IMAD.MOV.U32 R8, RZ, RZ, R18 ;  /* 0x000000ffff083224 */ /* 0x000fe200078e0012 */
[----:B------:R-:W-:Y:S01]  /*06b0*/  ISETP.EQ.AND P0, PT, R11, 0x8, PT ;  /* 0x000000080b00780c */ /* 0x000fe20003f02270 */
[----:B------:R-:W-:Y:S01]  /*06c0*/  @P5 IMAD.MOV.U32 R8, RZ, RZ, R17 ;  /* 0x000000ffff085224 */ /* 0x000fe200078e0011 */
[----:B------:R-:W-:Y:S01]  /*06d0*/  SHF.L.W.U32.HI R10, R9, R7, R10 ;  /* 0x00000007090a7219 */ /* 0x000fe20000010e0a */
[----:B------:R-:W-:-:S10]  /*06e0*/  @P4 IMAD.MOV.U32 R8, RZ, RZ, R16 ;  /* 0x000000ffff084224 */ /* 0x000fd400078e0010 */
[----:B------:R-:W-:-:S05]  /*06f0*/  @P0 IMAD.MOV.U32 R8, RZ, RZ, R6 ;  /* 0x000000ffff080224 */ /* 0x000fca00078e0006 */
[----:B------:R-:W-:-:S07]  /*0700*/  SHF.L.W.U32.HI R9, R8, R7, R9 ;  /* 0x0000000708097219 */ /* 0x000fce0000010e09 */
.L_x_164:
[----:B------:R-:W-:Y:S05]  /*0710*/  BSYNC.RECONVERGENT B2 ;  /* 0x0000000000027941 */ /* 0x000fea0003800200 */
.L_x_163:
[C---:B------:R-:W-:Y:S01]  /*0720*/  SHF.L.W.U32.HI R11, R9.reuse, 0x2, R10 ;  /* 0x00000002090b7819 */ /* 0x040fe20000010e0a */
[----:B------:R-:W-:Y:S01]  /*0730*/  UMOV UR4, 0x54442d19 ;  /* 0x54442d1900047882 */ /* 0x000fe20000000000 */
[----:B------:R-:W-:Y:S01]  /*0740*/  SHF.L.U32 R9, R9, 0x2, RZ ;  /* 0x0000000209097819 */ /* 0x000fe200000006ff */
[----:B------:R-:W-:Y:S01]  /*0750*/  UMOV UR5, 0x3bf921fb ;  /* 0x3bf921fb00057882 */ /* 0x000fe20000000000 */
[----:B------:R-:W-:Y:S02]  /*0760*/  SHF.R.S32.HI R6, RZ, 0x1f, R11 ;  /* 0x0000001fff067819 */ /* 0x000fe4000001140b */
[----:B------:R-:W-:Y:S02]  /*0770*/  ISETP.GE.AND P0, PT, R0, RZ, PT ;  /* 0x000000ff0000720c */ /* 0x000fe40003f06270 */
[C---:B------:R-:W-:Y:S02]  /*0780*/  LOP3.LUT R8, R6.reuse, R9, RZ, 0x3c, !PT ;  /* 0x0000000906087212 */ /* 0x040fe400078e3cff */
[----:B------:R-:W-:-:S02]  /*0790*/  LOP3.LUT R9, R6, R11, RZ, 0x3c, !PT ;  /* 0x0000000b06097212 */ /* 0x000fc400078e3cff */
[----:B------:R-:W-:Y:S02]  /*07a0*/  SHF.R.U32.HI R10, RZ, 0x1e, R10 ;  /* 0x0000001eff0a7819 */ /* 0x000fe4000001160a */
[----:B------:R-:W1:Y:S01]  /*07b0*/  I2F.F64.S64 R6, R8 ;  /* 0x0000000800067312 */ /* 0x000e620000301c00 */
[C---:B------:R-:W-:Y:S02]  /*07c0*/  LOP3.LUT R0, R11.reuse, R0, RZ, 0x3c, !PT ;  /* 0x000000000b007212 */ /* 0x040fe400078e3cff */
[----:B------:R-:W-:Y:S02]  /*07d0*/  LEA.HI R10, R11, R10, RZ, 0x1 ;  /* 0x0000000a0b0a7211 */ /* 0x000fe400078f08ff */
[----:B------:R-:W-:-:S03]  /*07e0*/  ISETP.GE.AND P1, PT, R0, RZ, PT ;  /* 0x000000ff0000720c */ /* 0x000fc60003f26270 */
[----:B------:R-:W-:-:S04]  /*07f0*/  IMAD.MOV R0, RZ, RZ, -R10 ;  /* 0x000000ffff007224 */ /* 0x000fc800078e0a0a */
[----:B------:R-:W-:Y:S01]  /*0800*/  @!P0 IMAD.MOV.U32 R10, RZ, RZ, R0 ;  /* 0x000000ffff0a8224 */ /* 0x000fe200078e0000 */
[----:B-1----:R-:W-:-:S10]  /*0810*/  DMUL R6, R6, UR4 ;  /* 0x0000000406067c28 */ /* 0x002fd40008000000 */
[----:B------:R-:W1:Y:S02]  /*0820*/  F2F.F32.F64 R6, R6 ;  /* 0x0000000600067310 */ /* 0x000e640000301000 */
[----:B-1----:R-:W-:-:S07]  /*0830*/  FSEL R8, -R6, R6, !P1 ;  /* 0x0000000606087208 */ /* 0x002fce0004800100 */
.L_x_161:
[----:B------:R-:W-:Y:S05]  /*0840*/  BSYNC.RECONVERGENT B1 ;  /* 0x0000000000017941 */ /* 0x000fea0003800200 */
.L_x_160:
[----:B------:R-:W-:Y:S02]  /*0850*/  IMAD.MOV.U32 R15, RZ, RZ, 0x37cbac00 ;  /* 0x37cbac00ff0f7424 */ /* 0x000fe400078e00ff */
[----:B------:R-:W-:Y:S01]  /*0860*/  FMUL R6, R8, R8 ;  /* 0x0000000808067220 */ /* 0x000fe20000400000 */
[----:B------:R-:W-:Y:S01]  /*0870*/  LOP3.LUT R7, R10, 0x1, RZ, 0xc0, !PT ;  /* 0x000000010a077812 */ /* 0x000fe200078ec0ff */
[----:B------:R-:W-:Y:S01]  /*0880*/  IMAD.MOV.U32 R14, RZ, RZ, 0x3d2aaabb ;  /* 0x3d2aaabbff0e7424 */ /* 0x000fe200078e00ff */
[----:B------:R-:W-:Y:S01]  /*0890*/  MOV R13, 0x3effffff ;  /* 0x3effffff000d7802 */ /* 0x000fe20000000f00 */
[----:B------:R-:W-:Y:S01]  /*08a0*/  FFMA R0, R6, R15, -0.0013887860113754868507 ;  /* 0xbab607ed06007423 */ /* 0x000fe2000000000f */
[----:B------:R-:W-:Y:S01]  /*08b0*/  ISETP.NE.U32.AND P0, PT, R7, 0x1, PT ;  /* 0x000000010700780c */ /* 0x000fe20003f05070 */
[----:B------:R-:W-:Y:S01]  /*08c0*/  BSSY.RECONVERGENT B1, `(.L_x_165) ;  /* 0x000006e000017945 */ /* 0x000fe20003800200 */
[----:B------:R-:W-:Y:S02]  /*08d0*/  LOP3.LUT P1, RZ, R10, 0x2, RZ, 0xc0, !PT ;  /* 0x000000020aff7812 */ /* 0x000fe4000782c0ff */
        /* <DEDUP_REMOVED lines=23> */
[----:B------:R-:W-:Y:S01]  /*0a50*/  UMOV UR4, URZ ;  /* 0x000000ff00047c82 */ /* 0x000fe20008000000 */
[----:B------:R-:W-:Y:S02]  /*0a60*/  IMAD.MOV.U32 R21, RZ, RZ, RZ ;  /* 0x000000ffff157224 */ /* 0x000fe400078e00ff */
[----:B------:R-:W-:Y:S01]  /*0a70*/  IMAD.MOV.U32 R23, RZ, RZ, RZ ;  /* 0x000000ffff177224 */ /* 0x000fe200078e00ff */
[----:B------:R-:W-:-:S07]  /*0a80*/  LOP3.LUT R25, R8, 0x80000000, RZ, 0xfc, !PT ;  /* 0x8000000008197812 */ /* 0x000fce00078efcff */
.L_x_167:
        /* <DEDUP_REMOVED lines=34> */
[----:B------:R-:W-:Y:S02]  /*0cb0*/  @P3 MOV R10, R5 ;  /* 0x00000005000a3202 */ /* 0x000fe40000000f00 */
        /* <DEDUP_REMOVED lines=20> */
[----:B------:R-:W-:Y:S02]  /*0e00*/  ISETP.EQ.AND P0, PT, R9, 0x8, PT ;  /* 0x000000080900780c */ /* 0x000fe40003f02270 */
[----:B------:R-:W-:Y:S01]  /*0e10*/  @P3 MOV R8, R18 ;  /* 0x0000001200083202 */ /* 0x000fe20000000f00 */
[----:B------:R-:W-:Y:S01]  /*0e20*/  @P5 IMAD.MOV.U32 R8, RZ, RZ, R17 ;  /* 0x000000ffff085224 */ /* 0x000fe200078e0011 */
[----:B------:R-:W-:Y:S01]  /*0e30*/  SHF.L.W.U32.HI R10, R7, R6, R10 ;  /* 0x00000006070a7219 */ /* 0x000fe20000010e0a */
[----:B------:R-:W-:-:S08]  /*0e40*/  @P4 IMAD.MOV.U32 R8, RZ, RZ, R16 ;  /* 0x000000ffff084224 */ /* 0x000fd000078e0010 */
[----:B------:R-:W-:-:S05]  /*0e50*/  @P0 IMAD.MOV.U32 R8, RZ, RZ, R21 ;  /* 0x000000ffff080224 */ /* 0x000fca00078e0015 */
[----:B------:R-:W-:-:S07]  /*0e60*/  SHF.L.W.U32.HI R7, R8, R6, R7 ;  /* 0x0000000608077219 */ /* 0x000fce0000010e07 */
.L_x_169:
[----:B------:R-:W-:Y:S05]  /*0e70*/  BSYNC.RECONVERGENT B2 ;  /* 0x0000000000027941 */ /* 0x000fea0003800200 */
.L_x_168:
        /* <DEDUP_REMOVED lines=17> */
[----:B-1----:R-:W-:-:S07]  /*0f90*/  FSEL R10, -R8, R8, !P1 ;  /* 0x00000008080a7208 */ /* 0x002fce0004800100 */
.L_x_166:
[----:B------:R-:W-:Y:S05]  /*0fa0*/  BSYNC.RECONVERGENT B1 ;  /* 0x0000000000017941 */ /* 0x000fea0003800200 */
.L_x_165:
[----:B------:R-:W-:Y:S02]  /*0fb0*/  IMAD.MOV.U32 R7, RZ, RZ, 0x3bbb989d ;  /* 0x3bbb989dff077424 */ /* 0x000fe400078e00ff */
[----:B------:R-:W-:Y:S01]  /*0fc0*/  FMUL R8, R0, 0.0099999997764825820923 ;  /* 0x3c23d70a00087820 */ /* 0x000fe20000400000 */
[----:B------:R-:W-:Y:S01]  /*0fd0*/  MOV R9, 0x437c0000 ;  /* 0x437c000000097802 */ /* 0x000fe20000000f00 */
[----:B------:R-:W1:Y:S01]  /*0fe0*/  LDCU UR4, c[0x0][0x39c] ;  /* 0x00007380ff0477ac */ /* 0x000e620008000800 */
[C---:B------:R-:W-:Y:S01]  /*0ff0*/  LOP3.LUT R0, R11.reuse, 0x1, RZ, 0xc0, !PT ;  /* 0x000000010b007812 */ /* 0x040fe200078ec0ff */
[----:B------:R-:W-:Y:S01]  /*1000*/  FFMA.SAT R6, R8, R7, 0.5 ;  /* 0x3f00000008067423 */ /* 0x000fe20000002007 */
[----:B------:R-:W-:Y:S01]  /*1010*/  FMUL R7, R10, R10 ;  /* 0x0000000a0a077220 */ /* 0x000fe20000400000 */
[----:B------:R-:W-:Y:S01]  /*1020*/  VIADD R11, R11, 0x1 ;  /* 0x000000010b0b7836 */ /* 0x000fe20000000000 */
[----:B------:R-:W-:Y:S01]  /*1030*/  ISETP.NE.U32.AND P0, PT, R0, 0x1, PT ;  /* 0x000000010000780c */ /* 0x000fe20003f05070 */
[----:B------:R-:W-:Y:S01]  /*1040*/  FFMA.RM R6, R6, R9, 12582913 ;  /* 0x4b40000106067423 */ /* 0x000fe20000004009 */
[----:B------:R-:W-:Y:S01]  /*1050*/  FFMA R15, R7, R15, -0.0013887860113754868507 ;  /* 0xbab607ed070f7423 */ /* 0x000fe2000000000f */
[----:B------:R-:W-:Y:S01]  /*1060*/  VIADD R12, R12, 0x1 ;  /* 0x000000010c0c7836 */ /* 0x000fe20000000000 */
[----:B------:R-:W-:Y:S01]  /*1070*/  FSEL R14, R14, 0.0083327032625675201416, P0 ;  /* 0x3c0885e40e0e7808 */ /* 0x000fe20000000000 */
[----:B------:R-:W-:Y:S01]  /*1080*/  FADD R9, R6, -12583039 ;  /* 0xcb40007f06097421 */ /* 0x000fe20000000000 */
[----:B------:R-:W-:-:S02]  /*1090*/  LOP3.LUT P1, RZ, R11, 0x2, RZ, 0xc0, !PT ;  /* 0x000000020bff7812 */ /* 0x000fc4000782c0ff */
[----:B------:R-:W-:Y:S01]  /*10a0*/  FSEL R0, R15, -0.00019574658654164522886, P0 ;  /* 0xb94d41530f007808 */ /* 0x000fe20000000000 */
[----:B------:R-:W-:-:S04]  /*10b0*/  FFMA R9, R8, 1.4426950216293334961, -R9 ;  /* 0x3fb8aa3b08097823 */ /* 0x000fc80000000809 */
[----:B------:R-:W-:Y:S01]  /*10c0*/  FFMA R9, R8, 1.925963033500011079e-08, R9 ;  /* 0x32a5706008097823 */ /* 0x000fe20000000009 */
[----:B------:R-:W-:Y:S01]  /*10d0*/  FFMA R14, R7, R0, R14 ;  /* 0x00000000070e7223 */ /* 0x000fe2000000000e */
[----:B------:R-:W-:Y:S02]  /*10e0*/  FSEL R8, -R13, -0.16666662693023681641, P0 ;  /* 0xbe2aaaa80d087808 */ /* 0x000fe40000000100 */
[----:B------:R-:W-:Y:S02]  /*10f0*/  FSEL R0, R10, 1, !P0 ;  /* 0x3f8000000a007808 */ /* 0x000fe40004000000 */
[----:B------:R-:W2:Y:S01]  /*1100*/  MUFU.EX2 R9, R9 ;  /* 0x0000000900097308 */ /* 0x000ea20000000800 */
[C---:B------:R-:W-:Y:S01]  /*1110*/  FFMA R8, R7.reuse, R14, R8 ;  /* 0x0000000e07087223 */ /* 0x040fe20000000008 */
[----:B-1----:R-:W-:Y:S01]  /*1120*/  ISETP.NE.AND P0, PT, R12, UR4, PT ;  /* 0x000000040c007c0c */ /* 0x002fe2000bf05270 */
[----:B------:R-:W-:-:S04]  /*1130*/  FFMA R7, R7, R0, RZ ;  /* 0x0000000007077223 */ /* 0x000fc800000000ff */
[----:B------:R-:W-:Y:S01]  /*1140*/  FFMA R0, R7, R8, R0 ;  /* 0x0000000807007223 */ /* 0x000fe20000000000 */
[----:B------:R-:W-:-:S03]  /*1150*/  IMAD.SHL.U32 R7, R6, 0x800000, RZ ;  /* 0x0080000006077824 */ /* 0x000fc600078e00ff */
[----:B------:R-:W-:-:S04]  /*1160*/  @P1 FADD R0, RZ, -R0 ;  /* 0x80000000ff001221 */ /* 0x000fc80000000000 */
[----:B--2---:R-:W-:-:S05]  /*1170*/  FFMA R0, R7, R9, R0 ;  /* 0x0000000907007223 */ /* 0x004fca0000000000 */
[----:B------:R1:W-:Y:S01]  /*1180*/  STG.E desc[UR6][R2.64], R0 ;  /* 0x0000000002007986 */ /* 0x0003e2000c101906 */
[----:B------:R-:W-:Y:S05]  /*1190*/  @!P0 BRA `(.L_x_158) ;  /* 0x00000024001c8947 */ /* 0x000fea0003800000 */
[----:B------:R-:W-:Y:S05]  /*11a0*/  BRA `(.L_x_170) ;  /* 0xffffffec00fc7947 */ /* 0x000fea000383ffff */
.L_x_238:
[----:B------:R-:W0:Y:S02]  /*11b0*/  LDC R0, c[0x0][0x39c] ;  /* 0x0000e700ff007b82 */ /* 0x000e240000000800 */
[----:B0-----:R-:W-:-:S13]  /*11c0*/  ISETP.GE.AND P0, PT, R0, 0x1, PT ;  /* 0x000000010000780c */ /* 0x001fda0003f06270 */
[----:B------:R-:W-:Y:S05]  /*11d0*/  @!P0 BRA `(.L_x_158) ;  /* 0x00000024000c8947 */ /* 0x000fea0003800000 */
[----:B------:R-:W0:Y:S02]  /*11e0*/  LDC.64 R6, c[0x0][0x380] ;  /* 0x0000e000ff067b82 */ /* 0x000e240000000a00 */
[----:B0-----:R-:W-:-:S05]  /*11f0*/  IMAD.WIDE.U32 R2, R2, 0x4, R6 ;  /* 0x0000000402027825 */ /* 0x001fca00078e0006 */
[----:B------:R0:W5:Y:S01]  /*1200*/  LDG.E R7, desc[UR6][R2.64] ;  /* 0x0000000602077981 */ /* 0x000162000c1e1900 */
[C---:B------:R-:W-:Y:S02]  /*1210*/  ISETP.GE.U32.AND P0, PT, R0.reuse, 0x4, PT ;  /* 0x000000040000780c */ /* 0x040fe40003f06070 */
[----:B------:R-:W-:-:S11]  /*1220*/  LOP3.LUT R5, R0, 0x3, RZ, 0xc0, !PT ;  /* 0x0000000300057812 */ /* 0x000fd600078ec0ff */
[----:B0-----:R-:W-:Y:S05]  /*1230*/  @!P0 BRA `(.L_x_171) ;  /* 0x00000004002c8947 */ /* 0x001fea0003800000 */
[----:B------:R-:W-:-:S04]  /*1240*/  LOP3.LUT R6, R0, 0x7ffffffc, RZ, 0xc0, !PT ;  /* 0x7ffffffc00067812 */ /* 0x000fc800078ec0ff */
[----:B------:R-:W-:-:S07]  /*1250*/  IADD3 R6, PT, PT, -R6, RZ, RZ ;  /* 0x000000ff06067210 */ /* 0x000fce0007ffe1ff */
.L_x_184:
        /* <DEDUP_REMOVED lines=10> */
[----:B------:R-:W-:Y:S02]  /*1300*/  MOV R0, R7 ;  /* 0x0000000700007202 */ /* 0x000fe40000000f00 */
[----:B------:R-:W-:-:S07]  /*1310*/  MOV R12, 0x1330 ;  /* 0x00001330000c7802 */ /* 0x000fce0000000f00 */
[----:B------:R-:W-:Y:S05]  /*1320*/  CALL.REL.NOINC `($__internal_2_$__cuda_sm20_sqrt_rn_f32_slowpath) ;  /* 0x0000002000d47944 */ /* 0x000fea0003c00000 */
[----:B------:R-:W-:Y:S01]  /*1330*/  IMAD.MOV.U32 R0, RZ, RZ, R7 ;  /* 0x000000ffff007224 */ /* 0x000fe200078e0007 */
[----:B------:R-:W-:Y:S06]  /*1340*/  BRA `(.L_x_174) ;  /* 0x0000000000107947 */ /* 0x000fec0003800000 */
.L_x_173:
[----:B------:R-:W-:Y:S01]  /*1350*/  FMUL.FTZ R0, R7, R8 ;  /* 0x0000000807007220 */ /* 0x000fe20000410000 */
[----:B------:R-:W-:-:S03]  /*1360*/  FMUL.FTZ R8, R8, 0.5 ;  /* 0x3f00000008087820 */ /* 0x000fc60000410000 */
[----:B------:R-:W-:-:S04]  /*1370*/  FFMA R7, -R0, R0, R7 ;  /* 0x0000000000077223 */ /* 0x000fc80000000107 */
[----:B------:R-:W-:-:S07]  /*1380*/  FFMA R0, R7, R8, R0 ;  /* 0x0000000807007223 */ /* 0x000fce0000000000 */
.L_x_174:
[----:B------:R-:W-:Y:S05]  /*1390*/  BSYNC.RECONVERGENT B1 ;  /* 0x0000000000017941 */ /* 0x000fea0003800200 */
.L_x_172:
        /* <DEDUP_REMOVED lines=13> */
.L_x_176:
[----:B------:R-:W-:Y:S01]  /*1470*/  FMUL.FTZ R0, R7, R8 ;  /* 0x0000000807007220 */ /* 0x000fe20000410000 */
[----:B------:R-:W-:-:S03]  /*1480*/  FMUL.FTZ R8, R8, 0.5 ;  /* 0x3f00000008087820 */ /* 0x000fc60000410000 */
[----:B------:R-:W-:-:S04]  /*1490*/  FFMA R7, -R0, R0, R7 ;  /* 0x0000000000077223 */ /* 0x000fc80000000107 */
[----:B------:R-:W-:-:S07]  /*14a0*/  FFMA R0, R7, R8, R0 ;  /* 0x0000000807007223 */ /* 0x000fce0000000000 */
.L_x_177:
[----:B------:R-:W-:Y:S05]  /*14b0*/  BSYNC.RECONVERGENT B1 ;  /* 0x0000000000017941 */ /* 0x000fea0003800200 */
.L_x_175:
        /* <DEDUP_REMOVED lines=13> */
.L_x_179:
[----:B------:R-:W-:Y:S01]  /*1590*/  FMUL.FTZ R0, R7, R8 ;  /* 0x0000000807007220 */ /* 0x000fe20000410000 */
[----:B------:R-:W-:-:S03]  /*15a0*/  FMUL.FTZ R8, R8, 0.5 ;  /* 0x3f00000008087820 */ /* 0x000fc60000410000 */
[----:B------:R-:W-:-:S04]  /*15b0*/  FFMA R7, -R0, R0, R7 ;  /* 0x0000000000077223 */ /* 0x000fc80000000107 */
[----:B------:R-:W-:-:S07]  /*15c0*/  FFMA R0, R7, R8, R0 ;  /* 0x0000000807007223 */ /* 0x000fce0000000000 */
.L_x_180:
[----:B------:R-:W-:Y:S05]  /*15d0*/  BSYNC.RECONVERGENT B1 ;  /* 0x0000000000017941 */ /* 0x000fea0003800200 */
.L_x_178:
        /* <DEDUP_REMOVED lines=9> */
[----:B------:R-:W-:Y:S05]  /*1670*/  CALL.REL.NOINC `($__internal_2_$__cuda_sm20_sqrt_rn_f32_slowpath) ;  /* 0x0000002000007944 */ /* 0x000fea0003c00000 */
[----:B------:R-:W-:Y:S05]  /*1680*/  BRA `(.L_x_183) ;  /* 0x0000000000107947 */ /* 0x000fea0003800000 */
.L_x_182:
[----:B------:R-:W-:Y:S01]  /*1690*/  FMUL.FTZ R7, R0, R9 ;  /* 0x0000000900077220 */ /* 0x000fe20000410000 */
[----:B------:R-:W-:-:S03]  /*16a0*/  FMUL.FTZ R8, R9, 0.5 ;  /* 0x3f00000009087820 */ /* 0x000fc60000410000 */
[----:B------:R-:W-:-:S04]  /*16b0*/  FFMA R0, -R7, R7, R0 ;  /* 0x0000000707007223 */ /* 0x000fc80000000100 */
[----:B------:R-:W-:-:S07]  /*16c0*/  FFMA R7, R0, R8, R7 ;  /* 0x0000000800077223 */ /* 0x000fce0000000007 */
.L_x_183:
[----:B------:R-:W-:Y:S05]  /*16d0*/  BSYNC.RECONVERGENT B1 ;  /* 0x0000000000017941 */ /* 0x000fea0003800200 */
.L_x_181:
[----:B------:R-:W-:Y:S05]  /*16e0*/  @P0 BRA `(.L_x_184) ;  /* 0xfffffff800dc0947 */ /* 0x000fea000383ffff */
.L_x_171:
[----:B------:R-:W-:-:S13]  /*16f0*/  ISETP.NE.AND P0, PT, R5, RZ, PT ;  /* 0x000000ff0500720c */ /* 0x000fda0003f05270 */
[----:B------:R-:W-:Y:S05]  /*1700*/  @!P0 BRA `(.L_x_185) ;  /* 0x0000000000508947 */ /* 0x000fea0003800000 */
[----:B------:R-:W-:-:S07]  /*1710*/  IADD3 R5, PT, PT, -R5, RZ, RZ ;  /* 0x000000ff05057210 */ /* 0x000fce0007ffe1ff */
.L_x_189:
        /* <DEDUP_REMOVED lines=13> */
.L_x_187:
[----:B------:R-:W-:Y:S01]  /*17f0*/  FMUL.FTZ R7, R0, R6 ;  /* 0x0000000600077220 */ /* 0x000fe20000410000 */
[----:B------:R-:W-:-:S03]  /*1800*/  FMUL.FTZ R6, R6, 0.5 ;  /* 0x3f00000006067820 */ /* 0x000fc60000410000 */
[----:B------:R-:W-:-:S04]  /*1810*/  FFMA R0, -R7, R7, R0 ;  /* 0x0000000707007223 */ /* 0x000fc80000000100 */
[----:B------:R-:W-:-:S07]  /*1820*/  FFMA R7, R0, R6, R7 ;  /* 0x0000000600077223 */ /* 0x000fce0000000007 */
.L_x_188:
[----:B------:R-:W-:Y:S05]  /*1830*/  BSYNC.RECONVERGENT B1 ;  /* 0x0000000000017941 */ /* 0x000fea0003800200 */
.L_x_186:
[----:B------:R-:W-:Y:S05]  /*1840*/  @P2 BRA `(.L_x_189) ;  /* 0xfffffffc00b42947 */ /* 0x000fea000383ffff */
.L_x_185:
[----:B-----5:R2:W-:Y:S01]  /*1850*/  STG.E desc[UR6][R2.64], R7 ;  /* 0x0000000702007986 */ /* 0x0205e2000c101906 */
[----:B------:R-:W-:Y:S05]  /*1860*/  BRA `(.L_x_158) ;  /* 0x0000001c00687947 */ /* 0x000fea0003800000 */
.L_x_237:
[----:B------:R-:W0:Y:S02]  /*1870*/  LDC.64 R6, c[0x0][0x380] ;  /* 0x0000e000ff067b82 */ /* 0x000e240000000a00 */
[----:B0-----:R-:W-:-:S05]  /*1880*/  IMAD.WIDE.U32 R6, R2, 0x4, R6 ;  /* 0x0000000402067825 */ /* 0x001fca00078e0006 */
[----:B------:R-:W2:Y:S02]  /*1890*/  LDG.E R3, desc[UR6][R6.64] ;  /* 0x0000000606037981 */ /* 0x000ea4000c1e1900 */
[----:B--2---:R-:W-:-:S05]  /*18a0*/  FMUL R3, R3, 2.5 ;  /* 0x4020000003037820 */ /* 0x004fca0000400000 */
[----:B------:R3:W-:Y:S01]  /*18b0*/  STG.E desc[UR6][R6.64], R3 ;  /* 0x0000000306007986 */ /* 0x0007e2000c101906 */
[----:B------:R-:W-:Y:S05]  /*18c0*/  BRA `(.L_x_158) ;  /* 0x0000001c00507947 */ /* 0x000fea0003800000 */
.L_x_159:
[----:B------:R-:W-:-:S04]  /*18d0*/  MOV R3, 0xfffffffd ;  /* 0xfffffffd00037802 */ /* 0x000fc80000000f00 */
[----:B------:R-:W-:-:S05]  /*18e0*/  VIADDMNMX.U32 R0, R0, R3, 0x3, PT ;  /* 0x0000000300007446 */ /* 0x000fca0003800003 */
[----:B------:R-:W-:-:S04]  /*18f0*/  IMAD.SHL.U32 R0, R0, 0x4, RZ ;  /* 0x0000000400007824 */ /* 0x000fc800078e00ff */
[----:B------:R-:W0:Y:S02]  /*1900*/  LDC R6, c[0x2][R0+0x10] ;  /* 0x0080040000067b82 */ /* 0x000e240000000800 */
[----:B0-----:R-:W-:-:S04]  /*1910*/  SHF.R.S32.HI R7, RZ, 0x1f, R6 ;  /* 0x0000001fff077819 */ /* 0x001fc80000011406 */
.L_x_241:
[----:B------:R-:W-:Y:S05]  /*1920*/  BRX R6 -0x1930                                                                 (*"BRANCH_TARGETS .L_x_242,.L_x_243,.L_x_244,.L_x_158"*) ;  /* 0xffffffe406b47949 */ /* 0x000fea000383ffff */
.L_x_244:
[----:B------:R-:W-:-:S04]  /*1930*/  LOP3.LUT R0, R2, 0x1, RZ, 0xc0, !PT ;  /* 0x0000000102007812 */ /* 0x000fc800078ec0ff */
[----:B------:R-:W-:-:S13]  /*1940*/  ISETP.NE.U32.AND P0, PT, R0, 0x1, PT ;  /* 0x000000010000780c */ /* 0x000fda0003f05070 */
[----:B------:R-:W-:Y:S05]  /*1950*/  @P0 BRA `(.L_x_190) ;  /* 0x0000000800180947 */ /* 0x000fea0003800000 */
[----:B------:R-:W0:Y:S02]  /*1960*/  LDC R8, c[0x0][0x39c] ;  /* 0x0000e700ff087b82 */ /* 0x000e240000000800 */
[----:B0-----:R-:W-:-:S13]  /*1970*/  ISETP.GE.AND P0, PT, R8, 0x2, PT ;  /* 0x000000020800780c */ /* 0x001fda0003f06270 */
[----:B------:R-:W-:Y:S05]  /*1980*/  @!P0 BRA `(.L_x_158) ;  /* 0x0000001c00208947 */ /* 0x000fea0003800000 */
[----:B------:R-:W0:Y:S02]  /*1990*/  LDC.64 R6, c[0x0][0x380] ;  /* 0x0000e000ff067b82 */ /* 0x000e240000000a00 */
[----:B0-----:R-:W-:-:S05]  /*19a0*/  IMAD.WIDE.U32 R2, R2, 0x4, R6 ;  /* 0x0000000402027825 */ /* 0x001fca00078e0006 */
[----:B------:R0:W5:Y:S01]  /*19b0*/  LDG.E R0, desc[UR6][R2.64] ;  /* 0x0000000602007981 */ /* 0x000162000c1e1900 */
[----:B------:R-:W-:Y:S01]  /*19c0*/  LEA.HI R8, R8, R8, RZ, 0x1 ;  /* 0x0000000808087211 */ /* 0x000fe200078f08ff */
[----:B------:R-:W-:-:S03]  /*19d0*/  IMAD.MOV.U32 R5, RZ, RZ, RZ ;  /* 0x000000ffff057224 */ /* 0x000fc600078e00ff */
[----:B------:R-:W-:-:S07]  /*19e0*/  SHF.R.S32.HI R8, RZ, 0x1, R8 ;  /* 0x00000001ff087819 */ /* 0x000fce0000011408 */
.L_x_196:
        /* <DEDUP_REMOVED lines=16> */
[----:B------:R-:W-:Y:S01]  /*1af0*/  IMAD.MOV.U32 R15, RZ, RZ, RZ ;  /* 0x000000ffff0f7224 */ /* 0x000fe200078e00ff */
[----:B------:R-:W-:Y:S01]  /*1b00*/  UMOV UR4, URZ ;  /* 0x000000ff00047c82 */ /* 0x000fe20008000000 */
[----:B------:R-:W-:Y:S01]  /*1b10*/  IMAD.MOV.U32 R21, RZ, RZ, RZ ;  /* 0x000000ffff157224 */ /* 0x000fe200078e00ff */
[----:B------:R-:W-:-:S07]  /*1b20*/  LOP3.LUT R23, R10, 0x80000000, RZ, 0xfc, !PT ;  /* 0x800000000a177812 */ /* 0x000fce00078efcff */
.L_x_193:
        /* <DEDUP_REMOVED lines=62> */
.L_x_195:
[----:B------:R-:W-:Y:S05]  /*1f10*/  BSYNC.RECONVERGENT B2 ;  /* 0x0000000000027941 */ /* 0x000fea0003800200 */
.L_x_194:
        /* <DEDUP_REMOVED lines=17> */
[----:B-1----:R-:W-:-:S07]  /*2030*/  FSEL R7, -R12, R12, !P1 ;  /* 0x0000000c0c077208 */ /* 0x002fce0004800100 */
.L_x_192:
[----:B------:R-:W-:Y:S05]  /*2040*/  BSYNC.RECONVERGENT B1 ;  /* 0x0000000000017941 */ /* 0x000fea0003800200 */
.L_x_191:
[----:B------:R-:W-:Y:S02]  /*2050*/  IMAD.MOV.U32 R0, RZ, RZ, 0x37cbac00 ;  /* 0x37cbac00ff007424 */ /* 0x000fe400078e00ff */
[----:B------:R-:W-:Y:S01]  /*2060*/  FMUL R13, R7, R7 ;  /* 0x00000007070d7220 */ /* 0x000fe20000400000 */
[----:B------:R-:W-:Y:S01]  /*2070*/  LOP3.LUT R6, R11, 0x1, RZ, 0xc0, !PT ;  /* 0x000000010b067812 */ /* 0x000fe200078ec0ff */
[----:B------:R-:W-:Y:S02]  /*2080*/  HFMA2 R12, -RZ, RZ, 1.541015625, -0.052001953125 ;  /* 0x3e2aaaa8ff0c7431 */ /* 0x000fe400000001ff */
[----:B------:R-:W-:Y:S02]  /*2090*/  IMAD.MOV.U32 R10, RZ, RZ, 0x3c0885e4 ;  /* 0x3c0885e4ff0a7424 */ /* 0x000fe400078e00ff */
[----:B------:R-:W-:Y:S01]  /*20a0*/  FFMA R0, R13, R0, -0.0013887860113754868507 ;  /* 0xbab607ed0d007423 */ /* 0x000fe20000000000 */
[----:B------:R-:W-:Y:S01]  /*20b0*/  ISETP.NE.U32.AND P0, PT, R6, 0x1, PT ;  /* 0x000000010600780c */ /* 0x000fe20003f05070 */
[----:B------:R-:W-:-:S02]  /*20c0*/  VIADD R11, R11, 0x1 ;  /* 0x000000010b0b7836 */ /* 0x000fc40000000000 */
[----:B------:R-:W-:Y:S01]  /*20d0*/  VIADD R5, R5, 0x1 ;  /* 0x0000000105057836 */ /* 0x000fe20000000000 */
[----:B------:R-:W-:Y:S02]  /*20e0*/  FSEL R6, R0, -0.00019574658654164522886, P0 ;  /* 0xb94d415300067808 */ /* 0x000fe40000000000 */
[----:B------:R-:W-:Y:S02]  /*20f0*/  FSEL R10, R10, 0.041666727513074874878, !P0 ;  /* 0x3d2aaabb0a0a7808 */ /* 0x000fe40004000000 */
[----:B------:R-:W-:Y:S02]  /*2100*/  LOP3.LUT P1, RZ, R11, 0x2, RZ, 0xc0, !PT ;  /* 0x000000020bff7812 */ /* 0x000fe4000782c0ff */
[----:B------:R-:W-:Y:S01]  /*2110*/  FSEL R0, R7, 1, !P0 ;  /* 0x3f80000007007808 */ /* 0x000fe20004000000 */
[----:B------:R-:W-:Y:S01]  /*2120*/  FFMA R6, R13, R6, R10 ;  /* 0x000000060d067223 */ /* 0x000fe2000000000a */
[----:B------:R-:W-:Y:S02]  /*2130*/  FSEL R11, -R12, -0.4999999701976776123, !P0 ;  /* 0xbeffffff0c0b7808 */ /* 0x000fe40004000100 */
[----:B------:R-:W-:Y:S01]  /*2140*/  ISETP.NE.AND P0, PT, R5, R8, PT ;  /* 0x000000080500720c */ /* 0x000fe20003f05270 */
[----:B------:R-:W-:-:S02]  /*2150*/  FFMA R7, R13, R0, RZ ;  /* 0x000000000d077223 */ /* 0x000fc400000000ff */
[----:B------:R-:W-:-:S04]  /*2160*/  FFMA R6, R13, R6, R11 ;  /* 0x000000060d067223 */ /* 0x000fc8000000000b */
[----:B------:R-:W-:-:S04]  /*2170*/  FFMA R0, R7, R6, R0 ;  /* 0x0000000607007223 */ /* 0x000fc80000000000 */
[----:B------:R-:W-:-:S05]  /*2180*/  @P1 FADD R0, RZ, -R0 ;  /* 0x80000000ff001221 */ /* 0x000fca0000000000 */
[----:B------:R1:W-:Y:S01]  /*2190*/  STG.E desc[UR6][R2.64], R0 ;  /* 0x0000000002007986 */ /* 0x0003e2000c101906 */
[----:B------:R-:W-:Y:S05]  /*21a0*/  @!P0 BRA `(.L_x_158) ;  /* 0x0000001400188947 */ /* 0x000fea0003800000 */
[----:B------:R-:W-:Y:S05]  /*21b0*/  BRA `(.L_x_196) ;  /* 0xfffffff8000c7947 */ /* 0x000fea000383ffff */
.L_x_190:
[----:B------:R-:W0:Y:S02]  /*21c0*/  LDCU UR4, c[0x0][0x39c] ;  /* 0x00007380ff0477ac */ /* 0x000e240008000800 */
[----:B0-----:R-:W-:-:S09]  /*21d0*/  UISETP.GE.AND UP0, UPT, UR4, 0x1, UPT ;  /* 0x000000010400788c */ /* 0x001fd2000bf06270 */
[----:B------:R-:W-:Y:S05]  /*21e0*/  BRA.U !UP0, `(.L_x_158) ;  /* 0x0000001508087547 */ /* 0x000fea000b800000 */
[----:B------:R-:W0:Y:S02]  /*21f0*/  LDC.64 R6, c[0x0][0x380] ;  /* 0x0000e000ff067b82 */ /* 0x000e240000000a00 */
[----:B0-----:R-:W-:-:S05]  /*2200*/  IMAD.WIDE.U32 R2, R2, 0x4, R6 ;  /* 0x0000000402027825 */ /* 0x001fca00078e0006 */
[----:B------:R0:W5:Y:S01]  /*2210*/  LDG.E R0, desc[UR6][R2.64] ;  /* 0x0000000602007981 */ /* 0x000162000c1e1900 */
[----:B------:R-:W-:-:S07]  /*2220*/  IMAD.MOV.U32 R5, RZ, RZ, RZ ;  /* 0x000000ffff057224 */ /* 0x000fce00078e00ff */
.L_x_202:
        /* <DEDUP_REMOVED lines=20> */
.L_x_199:
[----:B-1----:R-:W-:-:S05]  /*2370*/  IMAD.WIDE.U32 R12, R19, 0x4, R8 ;  /* 0x00000004130c7825 */ /* 0x002fca00078e0008 */
        /* <DEDUP_REMOVED lines=38> */
[----:B------:R-:W-:Y:S01]  /*25e0*/  @P2 IMAD.MOV.U32 R9, RZ, RZ, R16 ;  /* 0x000000ffff092224 */ /* 0x000fe200078e0010 */
[----:B------:R-:W-:Y:S01]  /*25f0*/  @P2 MOV R10, R15 ;  /* 0x0000000f000a2202 */ /* 0x000fe20000000f00 */
[----:B------:R-:W-:Y:S02]  /*2600*/  @P1 IMAD.MOV.U32 R9, RZ, RZ, R17 ;  /* 0x000000ffff091224 */ /* 0x000fe400078e0011 */
[----:B------:R-:W-:-:S02]  /*2610*/  @P0 IMAD.MOV.U32 R9, RZ, RZ, R18 ;  /* 0x000000ffff090224 */ /* 0x000fc400078e0012 */
[----:B------:R-:W-:Y:S01]  /*2620*/  @P1 IMAD.MOV.U32 R10, RZ, RZ, R16 ;  /* 0x000000ffff0a1224 */ /* 0x000fe200078e0010 */
[----:B------:R-:W-:Y:S01]  /*2630*/  @P0 MOV R10, R17 ;  /* 0x00000011000a0202 */ /* 0x000fe20000000f00 */
[----:B------:R-:W-:Y:S02]  /*2640*/  @P3 IMAD.MOV.U32 R9, RZ, RZ, R14 ;  /* 0x000000ffff093224 */ /* 0x000fe400078e000e */
[--C-:B------:R-:W-:Y:S02]  /*2650*/  @P5 IMAD.MOV.U32 R9, RZ, RZ, R7.reuse ;  /* 0x000000ffff095224 */ /* 0x100fe400078e0007 */
[----:B------:R-:W-:Y:S01]  /*2660*/  @P3 IMAD.MOV.U32 R10, RZ, RZ, R18 ;  /* 0x000000ffff0a3224 */ /* 0x000fe200078e0012 */
[----:B------:R-:W-:Y:S01]  /*2670*/  @P5 MOV R10, R14 ;  /* 0x0000000e000a5202 */ /* 0x000fe20000000f00 */
[----:B------:R-:W-:Y:S02]  /*2680*/  @P4 IMAD.MOV.U32 R10, RZ, RZ, R7 ;  /* 0x000000ffff0a4224 */ /* 0x000fe400078e0007 */
[----:B------:R-:W-:Y:S01]  /*2690*/  IMAD.MOV.U32 R12, RZ, RZ, R9 ;  /* 0x000000ffff0c7224 */ /* 0x000fe200078e0009 */
[----:B------:R-:W-:Y:S06]  /*26a0*/  @!P6 BRA `(.L_x_201) ;  /* 0x00000000002ce947 */ /* 0x000fec0003800000 */
[----:B------:R-:W-:Y:S01]  /*26b0*/  @P2 MOV R9, R6 ;  /* 0x0000000600092202 */ /* 0x000fe20000000f00 */
[----:B------:R-:W-:Y:S02]  /*26c0*/  @P1 IMAD.MOV.U32 R9, RZ, RZ, R15 ;  /* 0x000000ffff091224 */ /* 0x000fe400078e000f */
[----:B------:R-:W-:Y:S01]  /*26d0*/  @P0 IMAD.MOV.U32 R9, RZ, RZ, R16 ;  /* 0x000000ffff090224 */ /* 0x000fe200078e0010 */
[----:B------:R-:W-:Y:S01]  /*26e0*/  ISETP.EQ.AND P0, PT, R11, 0x8, PT ;  /* 0x000000080b00780c */ /* 0x000fe20003f02270 */
[----:B------:R-:W-:Y:S01]  /*26f0*/  @P3 IMAD.MOV.U32 R9, RZ, RZ, R17 ;  /* 0x000000ffff093224 */ /* 0x000fe200078e0011 */
[----:B------:R-:W-:Y:S01]  /*2700*/  @P5 MOV R9, R18 ;  /* 0x0000001200095202 */ /* 0x000fe20000000f00 */
[----:B------:R-:W-:Y:S01]  /*2710*/  @P4 IMAD.MOV.U32 R9, RZ, RZ, R14 ;  /* 0x000000ffff094224 */ /* 0x000fe200078e000e */
[----:B------:R-:W-:-:S04]  /*2720*/  LOP3.LUT R11, R8, 0x1f, RZ, 0xc0, !PT ;  /* 0x0000001f080b7812 */ /* 0x000fc800078ec0ff */
[----:B------:R-:W-:-:S05]  /*2730*/  SHF.L.W.U32.HI R12, R10, R11, R12 ;  /* 0x0000000b0a0c7219 */ /* 0x000fca0000010e0c */
[----:B------:R-:W-:-:S05]  /*2740*/  @P0 IMAD.MOV.U32 R9, RZ, RZ, R7 ;  /* 0x000000ffff090224 */ /* 0x000fca00078e0007 */
[----:B------:R-:W-:-:S07]  /*2750*/  SHF.L.W.U32.HI R10, R9, R11, R10 ;  /* 0x0000000b090a7219 */ /* 0x000fce0000010e0a */
.L_x_201:
[----:B------:R-:W-:Y:S05]  /*2760*/  BSYNC.RECONVERGENT B2 ;  /* 0x0000000000027941 */ /* 0x000fea0003800200 */
.L_x_200:
        /* <DEDUP_REMOVED lines=12> */
[----:B------:R-:W-:Y:S02]  /*2830*/  ISETP.GE.AND P1, PT, R0, RZ, PT ;  /* 0x000000ff0000720c */ /* 0x000fe40003f26270 */
[----:B------:R-:W-:-:S05]  /*2840*/  IADD3 R0, PT, PT, -R7, RZ, RZ ;  /* 0x000000ff07007210 */ /* 0x000fca0007ffe1ff */
[----:B------:R-:W-:Y:S01]  /*2850*/  @!P0 IMAD.MOV.U32 R7, RZ, RZ, R0 ;  /* 0x000000ffff078224 */ /* 0x000fe200078e0000 */
[----:B-1----:R-:W-:-:S10]  /*2860*/  DMUL R8, R8, UR4 ;  /* 0x0000000408087c28 */ /* 0x002fd40008000000 */
[----:B------:R-:W1:Y:S02]  /*2870*/  F2F.F32.F64 R8, R8 ;  /* 0x0000000800087310 */ /* 0x000e640000301000 */
[----:B-1----:R-:W-:-:S07]  /*2880*/  FSEL R10, -R8, R8, !P1 ;  /* 0x00000008080a7208 */ /* 0x002fce0004800100 */
.L_x_198:
[----:B------:R-:W-:Y:S05]  /*2890*/  BSYNC.RECONVERGENT B1 ;  /* 0x0000000000017941 */ /* 0x000fea0003800200 */
.L_x_197:
[----:B------:R-:W-:Y:S02]  /*28a0*/  IMAD.MOV.U32 R0, RZ, RZ, 0x37cbac00 ;  /* 0x37cbac00ff007424 */ /* 0x000fe400078e00ff */
[----:B------:R-:W-:Y:S01]  /*28b0*/  FMUL R9, R10, R10 ;  /* 0x0000000a0a097220 */ /* 0x000fe20000400000 */
[----:B------:R-:W-:Y:S01]  /*28c0*/  LOP3.LUT R8, R7, 0x1, RZ, 0xc0, !PT ;  /* 0x0000000107087812 */ /* 0x000fe200078ec0ff */
        /* <DEDUP_REMOVED lines=18> */
[----:B------:R-:W-:Y:S05]  /*29f0*/  @!P0 BRA `(.L_x_158) ;  /* 0x0000000c00048947 */ /* 0x000fea0003800000 */
[----:B------:R-:W-:Y:S05]  /*2a00*/  BRA `(.L_x_202) ;  /* 0xfffffff800087947 */ /* 0x000fea000383ffff */
.L_x_242:
[----:B------:R-:W0:Y:S01]  /*2a10*/  LDC R5, c[0x0][0x39c] ;  /* 0x0000e700ff057b82 */ /* 0x000e220000000800 */
[----:B------:R-:W-:-:S13]  /*2a20*/  LOP3.LUT P0, RZ, R2, 0x7, RZ, 0xc0, !PT ;  /* 0x0000000702ff7812 */ /* 0x000fda000780c0ff */
[----:B0-----:R-:W-:-:S05]  /*2a30*/  @!P0 IMAD.SHL.U32 R5, R5, 0x4, RZ ;  /* 0x0000000405058824 */ /* 0x001fca00078e00ff */
[----:B------:R-:W-:-:S13]  /*2a40*/  ISETP.GE.AND P0, PT, R5, 0x1, PT ;  /* 0x000000010500780c */ /* 0x000fda0003f06270 */
[----:B------:R-:W-:Y:S05]  /*2a50*/  @!P0 BRA `(.L_x_158) ;  /* 0x0000000800ec8947 */ /* 0x000fea0003800000 */
[----:B------:R-:W0:Y:S02]  /*2a60*/  LDC.64 R6, c[0x0][0x380] ;  /* 0x0000e000ff067b82 */ /* 0x000e240000000a00 */
[----:B0-----:R-:W-:-:S05]  /*2a70*/  IMAD.WIDE.U32 R2, R2, 0x4, R6 ;  /* 0x0000000402027825 */ /* 0x001fca00078e0006 */
[----:B------:R0:W5:Y:S01]  /*2a80*/  LDG.E R12, desc[UR6][R2.64] ;  /* 0x00000006020c7981 */ /* 0x000162000c1e1900 */
[----:B------:R-:W-:Y:S01]  /*2a90*/  BSSY.RECONVERGENT B1, `(.L_x_203) ;  /* 0x0000079000017945 */ /* 0x000fe20003800200 */
[----:B------:R-:W-:-:S07]  /*2aa0*/  IMAD.MOV.U32 R13, RZ, RZ, RZ ;  /* 0x000000ffff0d7224 */ /* 0x000fce00078e00ff */
.L_x_209:
[----:B------:R-:W-:Y:S01]  /*2ab0*/  I2FP.F32.U32 R0, R13 ;  /* 0x0000000d00007245 */ /* 0x000fe20000201000 */
[----:B------:R-:W-:Y:S03]  /*2ac0*/  BSSY.RECONVERGENT B2, `(.L_x_204) ;  /* 0x000005f000027945 */ /* 0x000fe60003800200 */
[C---:B------:R-:W-:Y:S01]  /*2ad0*/  FSETP.GE.AND P0, PT, |R0|.reuse, 105615, PT ;  /* 0x47ce47800000780b */ /* 0x040fe20003f06200 */
[----:B------:R-:W-:-:S04]  /*2ae0*/  FMUL R6, R0, 0.63661974668502807617 ;  /* 0x3f22f98300067820 */ /* 0x000fc80000400000 */
[----:B-1----:R-:W1:Y:S02]  /*2af0*/  F2I.NTZ R10, R6 ;  /* 0x00000006000a7305 */ /* 0x002e640000203100 */
        /* <DEDUP_REMOVED lines=10> */
[----:B------:R-:W-:Y:S01]  /*2ba0*/  IMAD.SHL.U32 R8, R0, 0x100, RZ ;  /* 0x0000010000087824 */ /* 0x000fe200078e00ff */
[----:B------:R-:W-:Y:S01]  /*2bb0*/  UMOV UR4, URZ ;  /* 0x000000ff00047c82 */ /* 0x000fe20008000000 */
[----:B------:R-:W-:Y:S02]  /*2bc0*/  IMAD.MOV.U32 R15, RZ, RZ, RZ ;  /* 0x000000ffff0f7224 */ /* 0x000fe400078e00ff */
[----:B------:R-:W-:Y:S01]  /*2bd0*/  IMAD.MOV.U32 R21, RZ, RZ, RZ ;  /* 0x000000ffff157224 */ /* 0x000fe200078e00ff */
[----:B------:R-:W-:-:S07]  /*2be0*/  LOP3.LUT R23, R8, 0x80000000, RZ, 0xfc, !PT ;  /* 0x8000000008177812 */ /* 0x000fce00078efcff */
.L_x_206:
        /* <DEDUP_REMOVED lines=45> */
[--C-:B------:R-:W-:Y:S02]  /*2ec0*/  @P5 IMAD.MOV.U32 R6, RZ, RZ, R15.reuse ;  /* 0x000000ffff065224 */ /* 0x100fe400078e000f */
        /* <DEDUP_REMOVED lines=15> */
.L_x_208:
[----:B------:R-:W-:Y:S05]  /*2fc0*/  BSYNC.RECONVERGENT B3 ;  /* 0x0000000000037941 */ /* 0x000fea0003800200 */
.L_x_207:
        /* <DEDUP_REMOVED lines=13> */
[----:B-1----:R-:W-:-:S07]  /*30a0*/  FSEL R11, -R8, R8, !P0 ;  /* 0x00000008080b7208 */ /* 0x002fce0004000100 */
.L_x_205:
[----:B------:R-:W-:Y:S05]  /*30b0*/  BSYNC.RECONVERGENT B2 ;  /* 0x0000000000027941 */ /* 0x000fea0003800200 */
.L_x_204:
        /* <DEDUP_REMOVED lines=8> */
[----:B------:R-:W-:Y:S02]  /*3140*/  IADD3 R13, PT, PT, R13, 0x1, RZ ;  /* 0x000000010d0d7810 */ /* 0x000fe40007ffe0ff */
        /* <DEDUP_REMOVED lines=14> */
.L_x_203:
[----:B------:R-:W-:Y:S05]  /*3230*/  BRA `(.L_x_158) ;  /* 0x0000000000f47947 */ /* 0x000fea0003800000 */
.L_x_243:
[----:B------:R-:W0:Y:S01]  /*3240*/  LDC.64 R6, c[0x0][0x380] ;  /* 0x0000e000ff067b82 */ /* 0x000e220000000a00 */
[----:B------:R-:W1:Y:S01]  /*3250*/  LDCU UR4, c[0x0][0x39c] ;  /* 0x00007380ff0477ac */ /* 0x000e620008000800 */
[----:B0-----:R-:W-:-:S05]  /*3260*/  IMAD.WIDE.U32 R2, R2, 0x4, R6 ;  /* 0x0000000402027825 */ /* 0x001fca00078e0006 */
[----:B------:R0:W5:Y:S01]  /*3270*/  LDG.E R5, desc[UR6][R2.64] ;  /* 0x0000000602057981 */ /* 0x000162000c1e1900 */
[----:B-1----:R-:W-:-:S09]  /*3280*/  UISETP.GE.AND UP0, UPT, UR4, 0x1, UPT ;  /* 0x000000010400788c */ /* 0x002fd2000bf06270 */
[----:B0-----:R-:W-:Y:S05]  /*3290*/  BRA.U !UP0, `(.L_x_210) ;  /* 0x0000000108d87547 */ /* 0x001fea000b800000 */
[----:B------:R-:W-:Y:S02]  /*32a0*/  UISETP.GE.U32.AND UP1, UPT, UR4, 0x4, UPT ;  /* 0x000000040400788c */ /* 0x000fe4000bf26070 */
[----:B------:R-:W-:-:S04]  /*32b0*/  ULOP3.LUT UR8, UR4, 0x3, URZ, 0xc0, !UPT ;  /* 0x0000000304087892 */ /* 0x000fc8000f8ec0ff */
[----:B------:R-:W-:-:S03]  /*32c0*/  UISETP.NE.AND UP0, UPT, UR8, URZ, UPT ;  /* 0x000000ff0800728c */ /* 0x000fc6000bf05270 */
[----:B------:R-:W-:Y:S08]  /*32d0*/  BRA.U !UP1, `(.L_x_211) ;  /* 0x0000000109947547 */ /* 0x000ff0000b800000 */
[----:B------:R-:W-:-:S03]  /*32e0*/  ULOP3.LUT UR5, UR4, 0x7ffffffc, URZ, 0xc0, !UPT ;  /* 0x7ffffffc04057892 */ /* 0x000fc6000f8ec0ff */
[----:B------:R-:W-:-:S09]  /*32f0*/  UMOV UR4, URZ ;  /* 0x000000ff00047c82 */ /* 0x000fd20008000000 */
.L_x_212:
[----:B-----5:R-:W0:Y:S01]  /*3300*/  F2I.TRUNC.NTZ R0, R5 ;  /* 0x0000000500007305 */ /* 0x020e22000020f100 */
[----:B------:R-:W-:-:S04]  /*3310*/  UIADD3 UR4, UPT, UPT, UR4, 0x4, URZ ;  /* 0x0000000404047890 */ /* 0x000fc8000fffe0ff */
[----:B------:R-:W-:Y:S01]  /*3320*/  UISETP.NE.AND UP1, UPT, UR4, UR5, UPT ;  /* 0x000000050400728c */ /* 0x000fe2000bf25270 */
        /* <DEDUP_REMOVED lines=31> */
[----:B------:R-:W-:Y:S06]  /*3520*/  BRA.U UP1, `(.L_x_212) ;  /* 0xfffffffd01747547 */ /* 0x000fec000b83ffff */
.L_x_211:
[----:B------:R-:W-:Y:S05]  /*3530*/  BRA.U !UP0, `(.L_x_210) ;  /* 0x0000000108307547 */ /* 0x000fea000b800000 */
[----:B------:R-:W-:-:S05]  /*3540*/  UMOV UR4, URZ ;  /* 0x000000ff00047c82 */ /* 0x000fca0008000000 */
.L_x_213:
        /* <DEDUP_REMOVED lines=11> */
.L_x_210:
[----:B-----5:R4:W-:Y:S02]  /*3600*/  STG.E desc[UR6][R2.64], R5 ;  /* 0x0000000502007986 */ /* 0x0209e4000c101906 */
.L_x_158:
[----:B------:R-:W-:Y:S05]  /*3610*/  BSYNC.RECONVERGENT B0 ;  /* 0x0000000000007941 */ /* 0x000fea0003800200 */
.L_x_157:
[----:B------:R-:W-:-:S13]  /*3620*/  ISETP.NE.AND P0, PT, R4, RZ, PT ;  /* 0x000000ff0400720c */ /* 0x000fda0003f05270 */
[----:B------:R-:W-:Y:S05]  /*3630*/  @P0 EXIT ;  /* 0x000000000000094d */ /* 0x000fea0003800000 */
[----:B01234-:R-:W0:Y:S01]  /*3640*/  LDC.64 R2, c[0x0][0x390] ;  /* 0x0000e400ff027b82 */ /* 0x01fe220000000a00 */
[----:B------:R-:W-:-:S05]  /*3650*/  IMAD.MOV.U32 R5, RZ, RZ, 0x1 ;  /* 0x00000001ff057424 */ /* 0x000fca00078e00ff */
[----:B0-----:R-:W-:Y:S01]  /*3660*/  REDG.E.ADD.STRONG.GPU desc[UR6][R2.64], R5 ;  /* 0x000000050200798e */ /* 0x001fe2000c12e106 */
[----:B------:R-:W-:Y:S05]  /*3670*/  EXIT ;  /* 0x000000000000794d */ /* 0x000fea0003800000 */
        .weak           $__internal_2_$__cuda_sm20_sqrt_rn_f32_slowpath
        .type           $__internal_2_$__cuda_sm20_sqrt_rn_f32_slowpath,@function
        .size           $__internal_2_$__cuda_sm20_sqrt_rn_f32_slowpath,(.L_x_248 - $__internal_2_$__cuda_sm20_sqrt_rn_f32_slowpath)
$__internal_2_$__cuda_sm20_sqrt_rn_f32_slowpath:
        /* <DEDUP_REMOVED lines=14> */
[----:B------:R-:W-:Y:S02]  /*3760*/  @!P1 MOV R7, R0 ;  /* 0x0000000000079202 */ /* 0x000fe40000000f00 */
[----:B------:R-:W-:-:S04]  /*3770*/  @P1 FADD.FTZ R10, -R9, -RZ ;  /* 0x800000ff090a1221 */ /* 0x000fc80000010100 */
[----:B------:R-:W-:-:S04]  /*3780*/  @P1 FFMA R10, R9, R10, R8 ;  /* 0x0000000a090a1223 */ /* 0x000fc80000000008 */
[----:B------:R-:W-:-:S04]  /*3790*/  @P1 FFMA R10, R10, R11, R9 ;  /* 0x0000000b0a0a1223 */ /* 0x000fc80000000009 */
[----:B------:R-:W-:-:S07]  /*37a0*/  @P1 FMUL.FTZ R7, R10, 2.3283064365386962891e-10 ;  /* 0x2f8000000a071820 */ /* 0x000fce0000410000 */
.L_x_214:
[----:B------:R-:W-:Y:S02]  /*37b0*/  IMAD.MOV.U32 R8, RZ, RZ, R12 ;  /* 0x000000ffff087224 */ /* 0x000fe400078e000c */
[----:B------:R-:W-:-:S04]  /*37c0*/  IMAD.MOV.U32 R9, RZ, RZ, 0x0 ;  /* 0x00000000ff097424 */ /* 0x000fc800078e00ff */
[----:B------:R-:W-:Y:S05]  /*37d0*/  RET.REL.NODEC R8 `(_Z17kernel_fixed_workPfiPi12WorkloadTypeii) ;  /* 0xffffffc808087950 */ /* 0x000fea0003c3ffff */
.L_x_215:
        /* <DEDUP_REMOVED lines=10> */
.L_x_248:


//--------------------- .nv.global.init           --------------------------
	.section	.nv.global.init,"aw",@progbits
	.align	4
.nv.global.init:
	.type		__cudart_i2opi_f,@object
	.size		__cudart_i2opi_f,(.L_0 - __cudart_i2opi_f)
__cudart_i2opi_f:
        /*0000*/ 	.byte	0x41, 0x90, 0x43, 0x3c, 0x99, 0x95, 0x62, 0xdb, 0xc0, 0xdd, 0x34, 0xf5, 0xd1, 0x57, 0x27, 0xfc
        /*0010*/ 	.byte	0x29, 0x15, 0x44, 0x4e, 0x6e, 0x83, 0xf9, 0xa2
.L_0:


//--------------------- .nv.shared._Z29kernel_cluster_launch_controlPfiPiS0_12WorkloadTypeii --------------------------
	.section	.nv.shared._Z29kernel_cluster_launch_controlPfiPiS0_12WorkloadTypeii,"aw",@nobits
	.sectionflags	@""
	.align	16
.nv.shared._Z29kernel_cluster_launch_controlPfiPiS0_12WorkloadTypeii:
	.zero		1048


//--------------------- .nv.shared.reserved.0     --------------------------
	.section	.nv.shared.reserved.0,"aw",@nobits
	.weak		__nv_reservedSMEM_offset_0_alias
	.size		__nv_reservedSMEM_offset_0_alias, 0, 64
	.other		__nv_reservedSMEM_offset_0_alias,@"STO_CUDA_RESERVED_SHARED STV_DEFAULT"
__nv_reservedSMEM_offset_0_alias:
	.zero		0
	.zero		64


//--------------------- .nv.constant0._Z29kernel_cluster_launch_controlPfiPiS0_12WorkloadTypeii --------------------------
	.section	.nv.constant0._Z29kernel_cluster_launch_controlPfiPiS0_12WorkloadTypeii,"a",@progbits
	.sectionflags	@""
	.align	4
.nv.constant0._Z29kernel_cluster_launch_controlPfiPiS0_12WorkloadTypeii:
	.zero		940


//--------------------- .nv.constant0._Z19kernel_fixed_blocksPfiPi12WorkloadTypeii --------------------------
	.section	.nv.constant0._Z19kernel_fixed_blocksPfiPi12WorkloadTypeii,"a",@progbits
	.sectionflags	@""
	.align	4
.nv.constant0._Z19kernel_fixed_blocksPfiPi12WorkloadTypeii:
	.zero		932


//--------------------- .nv.constant0._Z17kernel_fixed_workPfiPi12WorkloadTypeii --------------------------
	.section	.nv.constant0._Z17kernel_fixed_workPfiPi12WorkloadTypeii,"a",@progbits
	.sectionflags	@""
	.align	4
.nv.constant0._Z17kernel_fixed_workPfiPi12WorkloadTypeii:
	.zero		932


//--------------------- SYMBOLS --------------------------

	.type		.nv.reservedSmem.offset0,@object
	.size		.nv.reservedSmem.offset0,0x4
	.type		.nv.reservedSmem.cap,@object
	.size		.nv.reservedSmem.cap,0x4
